//
// Generated by NVIDIA NVVM Compiler
//
// Compiler Build ID: CL-36424714
// Cuda compilation tools, release 13.0, V13.0.88
// Based on NVVM 20.0.0
//

.version 9.0
.target sm_100
.address_size 64

	// .globl	_gs_render_cuda
.global .align 4 .b8 precalc_xorwow_matrix[102400];
.global .align 4 .b8 precalc_xorwow_offset_matrix[102400];
.global .align 4 .b8 mrg32k3aM1[2304];
.global .align 4 .b8 mrg32k3aM2[2304];
.global .align 4 .b8 mrg32k3aM1SubSeq[2016];
.global .align 4 .b8 mrg32k3aM2SubSeq[2016];
.global .align 4 .b8 mrg32k3aM1Seq[2304];
.global .align 4 .b8 mrg32k3aM2Seq[2304];
.const .align 8 .b8 __cr_lgamma_table[72];

.visible .entry _gs_render_cuda(
	.param .u64 .ptr .align 1 _gs_render_cuda_param_0,
	.param .u64 .ptr .align 1 _gs_render_cuda_param_1,
	.param .u64 .ptr .align 1 _gs_render_cuda_param_2,
	.param .u64 .ptr .align 1 _gs_render_cuda_param_3,
	.param .u32 _gs_render_cuda_param_4,
	.param .u32 _gs_render_cuda_param_5,
	.param .u32 _gs_render_cuda_param_6,
	.param .u32 _gs_render_cuda_param_7
)
{
	.reg .pred 	%p<14>;
	.reg .b32 	%r<54>;
	.reg .b32 	%f<87>;
	.reg .b64 	%rd<44>;
	.reg .b64 	%fd<15>;

	ld.param.u64 	%rd10, [_gs_render_cuda_param_2];
	ld.param.u64 	%rd11, [_gs_render_cuda_param_3];
	ld.param.u32 	%r20, [_gs_render_cuda_param_4];
	ld.param.u32 	%r21, [_gs_render_cuda_param_5];
	ld.param.u32 	%r22, [_gs_render_cuda_param_6];
	ld.param.u32 	%r23, [_gs_render_cuda_param_7];
	cvta.to.global.u64 	%rd1, %rd11;
	cvta.to.global.u64 	%rd2, %rd10;
	mov.u32 	%r24, %ctaid.x;
	mov.u32 	%r25, %ntid.x;
	mov.u32 	%r26, %tid.x;
	mad.lo.s32 	%r27, %r24, %r25, %r26;
	div.s32 	%r2, %r27, %r22;
	mul.lo.s32 	%r28, %r2, %r22;
	sub.s32 	%r1, %r27, %r28;
	setp.lt.s32 	%p1, %r22, 0;
	setp.ge.s32 	%p2, %r2, %r21;
	or.pred  	%p3, %p1, %p2;
	@%p3 bra 	$L__BB0_16;
	setp.lt.s32 	%p4, %r20, 1;
	@%p4 bra 	$L__BB0_16;
	setp.lt.s32 	%p5, %r23, 1;
	mad.lo.s32 	%r29, %r2, %r22, %r1;
	mul.lo.s32 	%r3, %r29, %r23;
	@%p5 bra 	$L__BB0_16;
	ld.param.u64 	%rd42, [_gs_render_cuda_param_1];
	and.b32  	%r4, %r23, 7;
	and.b32  	%r5, %r23, 3;
	and.b32  	%r6, %r23, 2147483640;
	and.b32  	%r7, %r23, 1;
	neg.s32 	%r8, %r6;
	cvta.to.global.u64 	%rd3, %rd42;
	add.s32 	%r31, %r21, -1;
	cvt.rn.f64.s32 	%fd1, %r31;
	cvt.rn.f64.s32 	%fd2, %r2;
	add.f64 	%fd3, %fd2, %fd2;
	div.rn.f64 	%fd4, %fd3, %fd1;
	add.f64 	%fd5, %fd4, 0dBFF0000000000000;
	cvt.rn.f32.f64 	%f1, %fd5;
	add.s32 	%r32, %r22, -1;
	cvt.rn.f64.s32 	%fd6, %r32;
	cvt.rn.f64.s32 	%fd7, %r1;
	add.f64 	%fd8, %fd7, %fd7;
	div.rn.f64 	%fd9, %fd8, %fd6;
	add.f64 	%fd10, %fd9, 0dBFF0000000000000;
	cvt.rn.f32.f64 	%f2, %fd10;
	mov.b32 	%r48, 0;
$L__BB0_4:
	ld.param.u64 	%rd41, [_gs_render_cuda_param_0];
	setp.lt.u32 	%p6, %r23, 8;
	mul.lo.s32 	%r34, %r48, 3;
	cvt.u64.u32 	%rd4, %r34;
	cvta.to.global.u64 	%rd12, %rd41;
	mul.wide.u32 	%rd13, %r34, 4;
	add.s64 	%rd14, %rd12, %rd13;
	ld.global.f32 	%f4, [%rd14];
	ld.global.f32 	%f5, [%rd14+4];
	ld.global.f32 	%f6, [%rd14+8];
	shl.b32 	%r35, %r48, 1;
	mul.wide.u32 	%rd15, %r35, 4;
	add.s64 	%rd16, %rd3, %rd15;
	ld.global.f32 	%f7, [%rd16];
	ld.global.f32 	%f8, [%rd16+4];
	mul.f32 	%f9, %f6, %f6;
	mov.f32 	%f10, 0f3F800000;
	sub.f32 	%f11, %f10, %f9;
	rcp.rn.f32 	%f12, %f4;
	rcp.rn.f32 	%f13, %f5;
	sub.f32 	%f14, %f2, %f7;
	sub.f32 	%f15, %f1, %f8;
	mul.f32 	%f16, %f12, %f12;
	mul.f32 	%f17, %f16, %f14;
	mul.f32 	%f18, %f14, %f17;
	add.f32 	%f19, %f6, %f6;
	mul.f32 	%f20, %f19, %f14;
	mul.f32 	%f21, %f20, %f15;
	mul.f32 	%f22, %f12, %f21;
	mul.f32 	%f23, %f13, %f22;
	sub.f32 	%f24, %f18, %f23;
	mul.f32 	%f25, %f15, %f15;
	mul.f32 	%f26, %f13, %f25;
	fma.rn.f32 	%f27, %f13, %f26, %f24;
	mov.f32 	%f28, 0fBF800000;
	div.rn.f32 	%f29, %f28, %f11;
	cvt.f64.f32 	%fd11, %f29;
	mul.f64 	%fd12, %fd11, 0d3FE0000000000000;
	cvt.f64.f32 	%fd13, %f27;
	mul.f64 	%fd14, %fd12, %fd13;
	cvt.rn.f32.f64 	%f30, %fd14;
	fma.rn.f32 	%f31, %f30, 0f3BBB989D, 0f3F000000;
	cvt.sat.f32.f32 	%f32, %f31;
	mov.f32 	%f33, 0f4B400001;
	mov.f32 	%f34, 0f437C0000;
	fma.rm.f32 	%f35, %f32, %f34, %f33;
	add.f32 	%f36, %f35, 0fCB40007F;
	neg.f32 	%f37, %f36;
	fma.rn.f32 	%f38, %f30, 0f3FB8AA3B, %f37;
	fma.rn.f32 	%f39, %f30, 0f32A57060, %f38;
	mov.b32 	%r36, %f35;
	shl.b32 	%r37, %r36, 23;
	mov.b32 	%f40, %r37;
	ex2.approx.ftz.f32 	%f41, %f39;
	mul.f32 	%f3, %f41, %f40;
	mov.b32 	%r52, 0;
	@%p6 bra 	$L__BB0_7;
	mul.wide.u32 	%rd17, %r48, 12;
	add.s64 	%rd18, %rd2, %rd17;
	add.s64 	%rd43, %rd18, 16;
	mov.u32 	%r49, %r3;
	mov.u32 	%r50, %r8;
$L__BB0_6:
	.pragma "nounroll";
	mul.wide.s32 	%rd19, %r49, 4;
	add.s64 	%rd20, %rd1, %rd19;
	ld.global.f32 	%f42, [%rd43+-16];
	ld.global.f32 	%f43, [%rd20];
	fma.rn.f32 	%f44, %f3, %f42, %f43;
	st.global.f32 	[%rd20], %f44;
	ld.global.f32 	%f45, [%rd43+-12];
	ld.global.f32 	%f46, [%rd20+4];
	fma.rn.f32 	%f47, %f3, %f45, %f46;
	st.global.f32 	[%rd20+4], %f47;
	ld.global.f32 	%f48, [%rd43+-8];
	ld.global.f32 	%f49, [%rd20+8];
	fma.rn.f32 	%f50, %f3, %f48, %f49;
	st.global.f32 	[%rd20+8], %f50;
	ld.global.f32 	%f51, [%rd43+-4];
	ld.global.f32 	%f52, [%rd20+12];
	fma.rn.f32 	%f53, %f3, %f51, %f52;
	st.global.f32 	[%rd20+12], %f53;
	ld.global.f32 	%f54, [%rd43];
	ld.global.f32 	%f55, [%rd20+16];
	fma.rn.f32 	%f56, %f3, %f54, %f55;
	st.global.f32 	[%rd20+16], %f56;
	ld.global.f32 	%f57, [%rd43+4];
	ld.global.f32 	%f58, [%rd20+20];
	fma.rn.f32 	%f59, %f3, %f57, %f58;
	st.global.f32 	[%rd20+20], %f59;
	ld.global.f32 	%f60, [%rd43+8];
	ld.global.f32 	%f61, [%rd20+24];
	fma.rn.f32 	%f62, %f3, %f60, %f61;
	st.global.f32 	[%rd20+24], %f62;
	ld.global.f32 	%f63, [%rd43+12];
	ld.global.f32 	%f64, [%rd20+28];
	fma.rn.f32 	%f65, %f3, %f63, %f64;
	st.global.f32 	[%rd20+28], %f65;
	add.s32 	%r50, %r50, 8;
	add.s64 	%rd43, %rd43, 32;
	add.s32 	%r49, %r49, 8;
	setp.ne.s32 	%p7, %r50, 0;
	mov.u32 	%r52, %r6;
	@%p7 bra 	$L__BB0_6;
$L__BB0_7:
	setp.eq.s32 	%p8, %r4, 0;
	@%p8 bra 	$L__BB0_15;
	add.s32 	%r38, %r4, -1;
	setp.lt.u32 	%p9, %r38, 3;
	@%p9 bra 	$L__BB0_10;
	cvt.u32.u64 	%r39, %rd4;
	add.s32 	%r40, %r52, %r39;
	mul.wide.u32 	%rd21, %r40, 4;
	add.s64 	%rd22, %rd2, %rd21;
	ld.global.f32 	%f66, [%rd22];
	add.s32 	%r41, %r52, %r3;
	mul.wide.s32 	%rd23, %r41, 4;
	add.s64 	%rd24, %rd1, %rd23;
	ld.global.f32 	%f67, [%rd24];
	fma.rn.f32 	%f68, %f3, %f66, %f67;
	st.global.f32 	[%rd24], %f68;
	cvt.u64.u32 	%rd25, %r52;
	add.s64 	%rd26, %rd25, %rd4;
	shl.b64 	%rd27, %rd26, 2;
	add.s64 	%rd28, %rd2, %rd27;
	ld.global.f32 	%f69, [%rd28+4];
	ld.global.f32 	%f70, [%rd24+4];
	fma.rn.f32 	%f71, %f3, %f69, %f70;
	st.global.f32 	[%rd24+4], %f71;
	ld.global.f32 	%f72, [%rd28+8];
	ld.global.f32 	%f73, [%rd24+8];
	fma.rn.f32 	%f74, %f3, %f72, %f73;
	st.global.f32 	[%rd24+8], %f74;
	ld.global.f32 	%f75, [%rd28+12];
	ld.global.f32 	%f76, [%rd24+12];
	fma.rn.f32 	%f77, %f3, %f75, %f76;
	st.global.f32 	[%rd24+12], %f77;
	add.s32 	%r52, %r52, 4;
$L__BB0_10:
	setp.eq.s32 	%p10, %r5, 0;
	@%p10 bra 	$L__BB0_15;
	setp.eq.s32 	%p11, %r5, 1;
	@%p11 bra 	$L__BB0_13;
	cvt.u32.u64 	%r42, %rd4;
	add.s32 	%r43, %r52, %r42;
	mul.wide.u32 	%rd29, %r43, 4;
	add.s64 	%rd30, %rd2, %rd29;
	ld.global.f32 	%f78, [%rd30];
	add.s32 	%r44, %r52, %r3;
	mul.wide.s32 	%rd31, %r44, 4;
	add.s64 	%rd32, %rd1, %rd31;
	ld.global.f32 	%f79, [%rd32];
	fma.rn.f32 	%f80, %f3, %f78, %f79;
	st.global.f32 	[%rd32], %f80;
	cvt.u64.u32 	%rd33, %r52;
	add.s64 	%rd34, %rd33, %rd4;
	shl.b64 	%rd35, %rd34, 2;
	add.s64 	%rd36, %rd2, %rd35;
	ld.global.f32 	%f81, [%rd36+4];
	ld.global.f32 	%f82, [%rd32+4];
	fma.rn.f32 	%f83, %f3, %f81, %f82;
	st.global.f32 	[%rd32+4], %f83;
	add.s32 	%r52, %r52, 2;
$L__BB0_13:
	setp.eq.s32 	%p12, %r7, 0;
	@%p12 bra 	$L__BB0_15;
	cvt.u32.u64 	%r45, %rd4;
	add.s32 	%r46, %r52, %r45;
	mul.wide.u32 	%rd37, %r46, 4;
	add.s64 	%rd38, %rd2, %rd37;
	ld.global.f32 	%f84, [%rd38];
	add.s32 	%r47, %r52, %r3;
	mul.wide.s32 	%rd39, %r47, 4;
	add.s64 	%rd40, %rd1, %rd39;
	ld.global.f32 	%f85, [%rd40];
	fma.rn.f32 	%f86, %f3, %f84, %f85;
	st.global.f32 	[%rd40], %f86;
$L__BB0_15:
	add.s32 	%r48, %r48, 1;
	setp.ne.s32 	%p13, %r48, %r20;
	@%p13 bra 	$L__BB0_4;
$L__BB0_16:
	ret;

}
	// .globl	_gs_render_backward_cuda
.visible .entry _gs_render_backward_cuda(
	.param .u64 .ptr .align 1 _gs_render_backward_cuda_param_0,
	.param .u64 .ptr .align 1 _gs_render_backward_cuda_param_1,
	.param .u64 .ptr .align 1 _gs_render_backward_cuda_param_2,
	.param .u64 .ptr .align 1 _gs_render_backward_cuda_param_3,
	.param .u64 .ptr .align 1 _gs_render_backward_cuda_param_4,
	.param .u64 .ptr .align 1 _gs_render_backward_cuda_param_5,
	.param .u64 .ptr .align 1 _gs_render_backward_cuda_param_6,
	.param .u32 _gs_render_backward_cuda_param_7,
	.param .u32 _gs_render_backward_cuda_param_8,
	.param .u32 _gs_render_backward_cuda_param_9,
	.param .u32 _gs_render_backward_cuda_param_10
)
{
	.reg .pred 	%p<8>;
	.reg .b32 	%r<47>;
	.reg .b32 	%f<300>;
	.reg .b64 	%rd<32>;
	.reg .b64 	%fd<15>;

	ld.param.u64 	%rd2, [_gs_render_backward_cuda_param_0];
	ld.param.u64 	%rd3, [_gs_render_backward_cuda_param_1];
	ld.param.u64 	%rd4, [_gs_render_backward_cuda_param_2];
	ld.param.u64 	%rd8, [_gs_render_backward_cuda_param_3];
	ld.param.u64 	%rd6, [_gs_render_backward_cuda_param_5];
	ld.param.u64 	%rd7, [_gs_render_backward_cuda_param_6];
	ld.param.u32 	%r22, [_gs_render_backward_cuda_param_7];
	ld.param.u32 	%r19, [_gs_render_backward_cuda_param_8];
	ld.param.u32 	%r20, [_gs_render_backward_cuda_param_9];
	ld.param.u32 	%r21, [_gs_render_backward_cuda_param_10];
	cvta.to.global.u64 	%rd1, %rd8;
	mov.u32 	%r23, %ctaid.x;
	mov.u32 	%r24, %ntid.x;
	mov.u32 	%r25, %tid.x;
	mad.lo.s32 	%r1, %r23, %r24, %r25;
	setp.ge.s32 	%p1, %r1, %r22;
	mov.f32 	%f268, 0f00000000;
	mov.f32 	%f269, 0f00000000;
	mov.f32 	%f270, 0f00000000;
	mov.f32 	%f271, 0f00000000;
	mov.f32 	%f272, 0f00000000;
	mov.f32 	%f273, 0f00000000;
	mov.f32 	%f274, 0f00000000;
	mov.f32 	%f275, 0f00000000;
	@%p1 bra 	$L__BB1_11;
	cvta.to.global.u64 	%rd9, %rd2;
	cvta.to.global.u64 	%rd10, %rd3;
	cvta.to.global.u64 	%rd11, %rd4;
	mul.lo.s32 	%r2, %r1, 3;
	mul.wide.s32 	%rd12, %r2, 4;
	add.s64 	%rd13, %rd9, %rd12;
	ld.global.f32 	%f86, [%rd13];
	ld.global.f32 	%f87, [%rd13+4];
	ld.global.f32 	%f1, [%rd13+8];
	shl.b32 	%r3, %r1, 1;
	mul.wide.s32 	%rd14, %r3, 4;
	add.s64 	%rd15, %rd10, %rd14;
	ld.global.f32 	%f2, [%rd15];
	ld.global.f32 	%f3, [%rd15+4];
	add.s64 	%rd16, %rd11, %rd12;
	ld.global.f32 	%f4, [%rd16];
	ld.global.f32 	%f5, [%rd16+4];
	ld.global.f32 	%f6, [%rd16+8];
	mul.f32 	%f88, %f1, %f1;
	mov.f32 	%f89, 0f3F800000;
	sub.f32 	%f90, %f89, %f88;
	mov.f32 	%f91, 0fBF000000;
	div.rn.f32 	%f7, %f91, %f90;
	mul.f32 	%f92, %f86, %f86;
	rcp.rn.f32 	%f8, %f92;
	mul.f32 	%f93, %f86, %f87;
	rcp.rn.f32 	%f9, %f93;
	mul.f32 	%f10, %f87, %f87;
	rcp.rn.f32 	%f11, %f86;
	rcp.rn.f32 	%f12, %f87;
	setp.lt.s32 	%p2, %r19, 1;
	@%p2 bra 	$L__BB1_10;
	setp.lt.s32 	%p3, %r20, 1;
	add.s32 	%r26, %r20, -1;
	cvt.rn.f64.s32 	%fd1, %r26;
	add.f32 	%f95, %f1, %f1;
	mul.f32 	%f13, %f95, %f9;
	mul.f32 	%f14, %f1, %f9;
	add.f32 	%f96, %f7, %f7;
	mul.f32 	%f15, %f1, %f96;
	@%p3 bra 	$L__BB1_10;
	and.b32  	%r4, %r20, 1;
	and.b32  	%r5, %r20, 2147483646;
	neg.s32 	%r6, %r5;
	mul.lo.s32 	%r7, %r21, %r20;
	shl.b32 	%r8, %r21, 1;
	rcp.rn.f32 	%f16, %f10;
	add.s32 	%r28, %r19, -1;
	cvt.rn.f64.u32 	%fd2, %r28;
	mov.f32 	%f275, 0f00000000;
	mov.b32 	%r42, 0;
	mul.wide.s32 	%rd19, %r21, 4;
	mov.f32 	%f274, %f275;
	mov.f32 	%f273, %f275;
	mov.f32 	%f272, %f275;
	mov.f32 	%f271, %f275;
	mov.f32 	%f270, %f275;
	mov.f32 	%f269, %f275;
	mov.f32 	%f268, %f275;
$L__BB1_4:
	setp.eq.s32 	%p4, %r20, 1;
	shl.b32 	%r30, %r42, 1;
	cvt.rn.f64.u32 	%fd3, %r30;
	div.rn.f64 	%fd4, %fd3, %fd2;
	add.f64 	%fd5, %fd4, 0dBFF0000000000000;
	cvt.rn.f32.f64 	%f99, %fd5;
	sub.f32 	%f25, %f99, %f3;
	mul.f32 	%f26, %f16, %f25;
	mul.f32 	%f27, %f25, %f26;
	mul.f32 	%f28, %f14, %f25;
	mov.b32 	%r46, 0;
	@%p4 bra 	$L__BB1_7;
	mul.lo.s32 	%r44, %r7, %r42;
	mov.b32 	%r43, 0;
	mov.u32 	%r45, %r6;
$L__BB1_6:
	add.s32 	%r32, %r43, 2;
	cvt.rn.f64.u32 	%fd6, %r43;
	div.rn.f64 	%fd7, %fd6, %fd1;
	add.f64 	%fd8, %fd7, 0dBFF0000000000000;
	cvt.rn.f32.f64 	%f100, %fd8;
	mul.wide.s32 	%rd17, %r44, 4;
	add.s64 	%rd18, %rd1, %rd17;
	ld.global.f32 	%f101, [%rd18];
	ld.global.f32 	%f102, [%rd18+4];
	ld.global.f32 	%f103, [%rd18+8];
	sub.f32 	%f104, %f100, %f2;
	mul.f32 	%f105, %f8, %f104;
	mul.f32 	%f106, %f104, %f105;
	mul.f32 	%f107, %f13, %f104;
	mul.f32 	%f108, %f25, %f107;
	sub.f32 	%f109, %f106, %f108;
	add.f32 	%f110, %f27, %f109;
	mul.f32 	%f111, %f7, %f110;
	fma.rn.f32 	%f112, %f111, 0f3BBB989D, 0f3F000000;
	cvt.sat.f32.f32 	%f113, %f112;
	mov.f32 	%f114, 0f4B400001;
	mov.f32 	%f115, 0f437C0000;
	fma.rm.f32 	%f116, %f113, %f115, %f114;
	add.f32 	%f117, %f116, 0fCB40007F;
	neg.f32 	%f118, %f117;
	fma.rn.f32 	%f119, %f111, 0f3FB8AA3B, %f118;
	fma.rn.f32 	%f120, %f111, 0f32A57060, %f119;
	mov.b32 	%r33, %f116;
	shl.b32 	%r34, %r33, 23;
	mov.b32 	%f121, %r34;
	ex2.approx.ftz.f32 	%f122, %f120;
	mul.f32 	%f123, %f122, %f121;
	fma.rn.f32 	%f124, %f101, %f123, %f268;
	fma.rn.f32 	%f125, %f102, %f123, %f269;
	fma.rn.f32 	%f126, %f103, %f123, %f270;
	mul.f32 	%f127, %f5, %f102;
	fma.rn.f32 	%f128, %f4, %f101, %f127;
	fma.rn.f32 	%f129, %f6, %f103, %f128;
	add.f32 	%f130, %f123, %f123;
	mul.f32 	%f131, %f7, %f130;
	sub.f32 	%f132, %f28, %f105;
	mul.f32 	%f133, %f132, %f131;
	fma.rn.f32 	%f134, %f129, %f133, %f271;
	mul.f32 	%f135, %f14, %f104;
	sub.f32 	%f136, %f135, %f26;
	mul.f32 	%f137, %f136, %f131;
	fma.rn.f32 	%f138, %f129, %f137, %f272;
	mul.f32 	%f139, %f11, %f131;
	mul.f32 	%f140, %f25, %f135;
	sub.f32 	%f141, %f140, %f106;
	mul.f32 	%f142, %f141, %f139;
	fma.rn.f32 	%f143, %f129, %f142, %f273;
	mul.f32 	%f144, %f12, %f131;
	sub.f32 	%f145, %f140, %f27;
	mul.f32 	%f146, %f145, %f144;
	fma.rn.f32 	%f147, %f129, %f146, %f274;
	mul.f32 	%f148, %f15, %f110;
	mul.f32 	%f149, %f9, %f104;
	fma.rn.f32 	%f150, %f25, %f149, %f148;
	mul.f32 	%f151, %f150, %f131;
	mul.f32 	%f152, %f129, %f151;
	sub.f32 	%f153, %f275, %f152;
	cvt.rn.f64.u32 	%fd9, %r32;
	div.rn.f64 	%fd10, %fd9, %fd1;
	add.f64 	%fd11, %fd10, 0dBFF0000000000000;
	cvt.rn.f32.f64 	%f154, %fd11;
	add.s64 	%rd20, %rd18, %rd19;
	ld.global.f32 	%f155, [%rd20];
	ld.global.f32 	%f156, [%rd20+4];
	ld.global.f32 	%f157, [%rd20+8];
	sub.f32 	%f158, %f154, %f2;
	mul.f32 	%f159, %f8, %f158;
	mul.f32 	%f160, %f158, %f159;
	mul.f32 	%f161, %f13, %f158;
	mul.f32 	%f162, %f25, %f161;
	sub.f32 	%f163, %f160, %f162;
	add.f32 	%f164, %f27, %f163;
	mul.f32 	%f165, %f7, %f164;
	fma.rn.f32 	%f166, %f165, 0f3BBB989D, 0f3F000000;
	cvt.sat.f32.f32 	%f167, %f166;
	fma.rm.f32 	%f168, %f167, %f115, %f114;
	add.f32 	%f169, %f168, 0fCB40007F;
	neg.f32 	%f170, %f169;
	fma.rn.f32 	%f171, %f165, 0f3FB8AA3B, %f170;
	fma.rn.f32 	%f172, %f165, 0f32A57060, %f171;
	mov.b32 	%r35, %f168;
	shl.b32 	%r36, %r35, 23;
	mov.b32 	%f173, %r36;
	ex2.approx.ftz.f32 	%f174, %f172;
	mul.f32 	%f175, %f174, %f173;
	fma.rn.f32 	%f268, %f155, %f175, %f124;
	fma.rn.f32 	%f269, %f156, %f175, %f125;
	fma.rn.f32 	%f270, %f157, %f175, %f126;
	mul.f32 	%f176, %f5, %f156;
	fma.rn.f32 	%f177, %f4, %f155, %f176;
	fma.rn.f32 	%f178, %f6, %f157, %f177;
	add.f32 	%f179, %f175, %f175;
	mul.f32 	%f180, %f7, %f179;
	sub.f32 	%f181, %f28, %f159;
	mul.f32 	%f182, %f181, %f180;
	fma.rn.f32 	%f271, %f178, %f182, %f134;
	mul.f32 	%f183, %f14, %f158;
	sub.f32 	%f184, %f183, %f26;
	mul.f32 	%f185, %f184, %f180;
	fma.rn.f32 	%f272, %f178, %f185, %f138;
	mul.f32 	%f186, %f11, %f180;
	mul.f32 	%f187, %f25, %f183;
	sub.f32 	%f188, %f187, %f160;
	mul.f32 	%f189, %f188, %f186;
	fma.rn.f32 	%f273, %f178, %f189, %f143;
	mul.f32 	%f190, %f12, %f180;
	sub.f32 	%f191, %f187, %f27;
	mul.f32 	%f192, %f191, %f190;
	fma.rn.f32 	%f274, %f178, %f192, %f147;
	mul.f32 	%f193, %f15, %f164;
	mul.f32 	%f194, %f9, %f158;
	fma.rn.f32 	%f195, %f25, %f194, %f193;
	mul.f32 	%f196, %f195, %f180;
	mul.f32 	%f197, %f178, %f196;
	sub.f32 	%f275, %f153, %f197;
	add.s32 	%r45, %r45, 2;
	add.s32 	%r44, %r44, %r8;
	add.s32 	%r43, %r43, 4;
	setp.ne.s32 	%p5, %r45, 0;
	mov.u32 	%r46, %r5;
	@%p5 bra 	$L__BB1_6;
$L__BB1_7:
	setp.eq.s32 	%p6, %r4, 0;
	@%p6 bra 	$L__BB1_9;
	shl.b32 	%r37, %r46, 1;
	cvt.rn.f64.u32 	%fd12, %r37;
	div.rn.f64 	%fd13, %fd12, %fd1;
	add.f64 	%fd14, %fd13, 0dBFF0000000000000;
	cvt.rn.f32.f64 	%f198, %fd14;
	mad.lo.s32 	%r38, %r42, %r20, %r46;
	mul.lo.s32 	%r39, %r38, %r21;
	mul.wide.s32 	%rd21, %r39, 4;
	add.s64 	%rd22, %rd1, %rd21;
	ld.global.f32 	%f199, [%rd22];
	ld.global.f32 	%f200, [%rd22+4];
	ld.global.f32 	%f201, [%rd22+8];
	sub.f32 	%f202, %f198, %f2;
	mul.f32 	%f203, %f8, %f202;
	mul.f32 	%f204, %f202, %f203;
	mul.f32 	%f205, %f13, %f202;
	mul.f32 	%f206, %f25, %f205;
	sub.f32 	%f207, %f204, %f206;
	add.f32 	%f208, %f27, %f207;
	mul.f32 	%f209, %f7, %f208;
	fma.rn.f32 	%f210, %f209, 0f3BBB989D, 0f3F000000;
	cvt.sat.f32.f32 	%f211, %f210;
	mov.f32 	%f212, 0f4B400001;
	mov.f32 	%f213, 0f437C0000;
	fma.rm.f32 	%f214, %f211, %f213, %f212;
	add.f32 	%f215, %f214, 0fCB40007F;
	neg.f32 	%f216, %f215;
	fma.rn.f32 	%f217, %f209, 0f3FB8AA3B, %f216;
	fma.rn.f32 	%f218, %f209, 0f32A57060, %f217;
	mov.b32 	%r40, %f214;
	shl.b32 	%r41, %r40, 23;
	mov.b32 	%f219, %r41;
	ex2.approx.ftz.f32 	%f220, %f218;
	mul.f32 	%f221, %f220, %f219;
	fma.rn.f32 	%f268, %f199, %f221, %f268;
	fma.rn.f32 	%f269, %f200, %f221, %f269;
	fma.rn.f32 	%f270, %f201, %f221, %f270;
	mul.f32 	%f222, %f5, %f200;
	fma.rn.f32 	%f223, %f4, %f199, %f222;
	fma.rn.f32 	%f224, %f6, %f201, %f223;
	add.f32 	%f225, %f221, %f221;
	mul.f32 	%f226, %f7, %f225;
	sub.f32 	%f227, %f28, %f203;
	mul.f32 	%f228, %f227, %f226;
	fma.rn.f32 	%f271, %f224, %f228, %f271;
	mul.f32 	%f229, %f14, %f202;
	sub.f32 	%f230, %f229, %f26;
	mul.f32 	%f231, %f230, %f226;
	fma.rn.f32 	%f272, %f224, %f231, %f272;
	mul.f32 	%f232, %f11, %f226;
	mul.f32 	%f233, %f25, %f229;
	sub.f32 	%f234, %f233, %f204;
	mul.f32 	%f235, %f234, %f232;
	fma.rn.f32 	%f273, %f224, %f235, %f273;
	mul.f32 	%f236, %f12, %f226;
	sub.f32 	%f237, %f233, %f27;
	mul.f32 	%f238, %f237, %f236;
	fma.rn.f32 	%f274, %f224, %f238, %f274;
	mul.f32 	%f239, %f15, %f208;
	mul.f32 	%f240, %f9, %f202;
	fma.rn.f32 	%f241, %f25, %f240, %f239;
	mul.f32 	%f242, %f241, %f226;
	mul.f32 	%f243, %f224, %f242;
	sub.f32 	%f275, %f275, %f243;
$L__BB1_9:
	add.s32 	%r42, %r42, 1;
	setp.ne.s32 	%p7, %r42, %r19;
	@%p7 bra 	$L__BB1_4;
$L__BB1_10:
	ld.param.u64 	%rd31, [_gs_render_backward_cuda_param_4];
	cvta.to.global.u64 	%rd23, %rd31;
	mul.wide.s32 	%rd24, %r2, 4;
	add.s64 	%rd25, %rd23, %rd24;
	st.global.f32 	[%rd25], %f273;
	st.global.f32 	[%rd25+4], %f274;
	st.global.f32 	[%rd25+8], %f275;
	cvta.to.global.u64 	%rd26, %rd6;
	mul.wide.s32 	%rd27, %r3, 4;
	add.s64 	%rd28, %rd26, %rd27;
	st.global.f32 	[%rd28], %f271;
	st.global.f32 	[%rd28+4], %f272;
	cvta.to.global.u64 	%rd29, %rd7;
	add.s64 	%rd30, %rd29, %rd24;
	st.global.f32 	[%rd30], %f268;
	st.global.f32 	[%rd30+4], %f269;
	st.global.f32 	[%rd30+8], %f270;
$L__BB1_11:
	ret;

}


// ===== COMPILED SASS (sm_100) =====

	.target	sm_100

	.elftype	@"ET_EXEC"


//--------------------- .note.nv.tkinfo           --------------------------
	.section	.note.nv.tkinfo,"",@"SHT_NOTE"
	.sectionflags	@"SHF_NOTE_NV_TKINFO"
	.tkinfo
        /*0018*/ 	.word	0x00000002
        /*0030*/ 	.string	""
        /*0030*/ 	.string	"ptxas"
        /*0030*/ 	.string	"Cuda compilation tools, release 13.0, V13.0.88"
        /*0030*/ 	.string	"Build cuda_13.0.r13.0/compiler.36424714_0"
        /*0030*/ 	.string	"-arch sm_100 -m 64 "



//--------------------- .note.nv.cuinfo           --------------------------
	.section	.note.nv.cuinfo,"",@"SHT_NOTE"
	.sectionflags	@"SHF_NOTE_NV_CUINFO"
        /*0018*/ 	.short	0x0002
        /*001a*/ 	.short	0x0064
        /*001c*/ 	.short	0x0082
	.zero		2


//--------------------- .nv.info                  --------------------------
	.section	.nv.info,"",@"SHT_CUDA_INFO"
	.align	4


	//----- nvinfo : EIATTR_REGCOUNT
	.align		4
        /*0000*/ 	.byte	0x04, 0x2f
        /*0002*/ 	.short	(.L_10 - .L_9)
	.align		4
.L_9:
        /*0004*/ 	.word	index@(_gs_render_cuda)
        /*0008*/ 	.word	0x0000001c


	//----- nvinfo : EIATTR_FRAME_SIZE
	.align		4
.L_10:
        /*000c*/ 	.byte	0x04, 0x11
        /*000e*/ 	.short	(.L_12 - .L_11)
	.align		4
.L_11:
        /*0010*/ 	.word	index@($__internal_5_$__cuda_sm3x_div_rn_noftz_f32_slowpath)
        /*0014*/ 	.word	0x00000000


	//----- nvinfo : EIATTR_FRAME_SIZE
	.align		4
.L_12:
        /*0018*/ 	.byte	0x04, 0x11
        /*001a*/ 	.short	(.L_14 - .L_13)
	.align		4
.L_13:
        /*001c*/ 	.word	index@($__internal_4_$__cuda_sm20_rcp_rn_f32_slowpath)
        /*0020*/ 	.word	0x00000000


	//----- nvinfo : EIATTR_FRAME_SIZE
	.align		4
.L_14:
        /*0024*/ 	.byte	0x04, 0x11
        /*0026*/ 	.short	(.L_16 - .L_15)
	.align		4
.L_15:
        /*0028*/ 	.word	index@($__internal_3_$__cuda_sm20_div_rn_f64_full)
        /*002c*/ 	.word	0x00000000


	//----- nvinfo : EIATTR_FRAME_SIZE
	.align		4
.L_16:
        /*0030*/ 	.byte	0x04, 0x11
        /*0032*/ 	.short	(.L_18 - .L_17)
	.align		4
.L_17:
        /*0034*/ 	.word	index@(_gs_render_cuda)
        /*0038*/ 	.word	0x00000000


	//----- nvinfo : EIATTR_REGCOUNT
	.align		4
.L_18:
        /*003c*/ 	.byte	0x04, 0x2f
        /*003e*/ 	.short	(.L_20 - .L_19)
	.align		4
.L_19:
        /*0040*/ 	.word	index@(_gs_render_backward_cuda)
        /*0044*/ 	.word	0x00000039


	//----- nvinfo : EIATTR_FRAME_SIZE
	.align		4
.L_20:
        /*0048*/ 	.byte	0x04, 0x11
        /*004a*/ 	.short	(.L_22 - .L_21)
	.align		4
.L_21:
        /*004c*/ 	.word	index@($__internal_2_$__cuda_sm3x_div_rn_noftz_f32_slowpath)
        /*0050*/ 	.word	0x00000000


	//----- nvinfo : EIATTR_FRAME_SIZE
	.align		4
.L_22:
        /*0054*/ 	.byte	0x04, 0x11
        /*0056*/ 	.short	(.L_24 - .L_23)
	.align		4
.L_23:
        /*0058*/ 	.word	index@($__internal_1_$__cuda_sm20_rcp_rn_f32_slowpath)
        /*005c*/ 	.word	0x00000000


	//----- nvinfo : EIATTR_FRAME_SIZE
	.align		4
.L_24:
        /*0060*/ 	.byte	0x04, 0x11
        /*0062*/ 	.short	(.L_26 - .L_25)
	.align		4
.L_25:
        /*0064*/ 	.word	index@($__internal_0_$__cuda_sm20_div_rn_f64_full)
        /*0068*/ 	.word	0x00000000


	//----- nvinfo : EIATTR_FRAME_SIZE
	.align		4
.L_26:
        /*006c*/ 	.byte	0x04, 0x11
        /*006e*/ 	.short	(.L_28 - .L_27)
	.align		4
.L_27:
        /*0070*/ 	.word	index@(_gs_render_backward_cuda)
        /*0074*/ 	.word	0x00000000


	//----- nvinfo : EIATTR_MIN_STACK_SIZE
	.align		4
.L_28:
        /*0078*/ 	.byte	0x04, 0x12
        /*007a*/ 	.short	(.L_30 - .L_29)
	.align		4
.L_29:
        /*007c*/ 	.word	index@(_gs_render_backward_cuda)
        /*0080*/ 	.word	0x00000000


	//----- nvinfo : EIATTR_MIN_STACK_SIZE
	.align		4
.L_30:
        /*0084*/ 	.byte	0x04, 0x12
        /*0086*/ 	.short	(.L_32 - .L_31)
	.align		4
.L_31:
        /*0088*/ 	.word	index@(_gs_render_cuda)
        /*008c*/ 	.word	0x00000000
.L_32:


//--------------------- .nv.compat                --------------------------
	.section	.nv.compat,"",@"SHT_CUDA_COMPAT_INFO"
	.align	4
        /*0000*/ 	.byte	0x02, 0x09, 0x00, 0x00, 0x02, 0x02, 0x01, 0x00, 0x02, 0x05, 0x05, 0x00, 0x03, 0x07, 0x01, 0x01
        /*0010*/ 	.byte	0x02, 0x03, 0x00, 0x00, 0x02, 0x06, 0x01, 0x00, 0x04, 0x0b, 0x08, 0x00, 0x01, 0x00, 0x00, 0x00
        /*0020*/ 	.byte	0x00, 0x00, 0x00, 0x00


//--------------------- .nv.info._gs_render_backward_cuda --------------------------
	.section	.nv.info._gs_render_backward_cuda,"",@"SHT_CUDA_INFO"
	.sectionflags	@""
	.align	4


	//----- nvinfo : EIATTR_CUDA_API_VERSION
	.align		4
        /*0000*/ 	.byte	0x04, 0x37
        /*0002*/ 	.short	(.L_34 - .L_33)
.L_33:
        /*0004*/ 	.word	0x00000082


	//----- nvinfo : EIATTR_KPARAM_INFO
	.align		4
.L_34:
        /*0008*/ 	.byte	0x04, 0x17
        /*000a*/ 	.short	(.L_36 - .L_35)
.L_35:
        /*000c*/ 	.word	0x00000000
        /*0010*/ 	.short	0x000a
        /*0012*/ 	.short	0x0044
        /*0014*/ 	.byte	0x00, 0xf0, 0x11, 0x00


	//----- nvinfo : EIATTR_KPARAM_INFO
	.align		4
.L_36:
        /*0018*/ 	.byte	0x04, 0x17
        /*001a*/ 	.short	(.L_38 - .L_37)
.L_37:
        /*001c*/ 	.word	0x00000000
        /*0020*/ 	.short	0x0009
        /*0022*/ 	.short	0x0040
        /*0024*/ 	.byte	0x00, 0xf0, 0x11, 0x00


	//----- nvinfo : EIATTR_KPARAM_INFO
	.align		4
.L_38:
        /*0028*/ 	.byte	0x04, 0x17
        /*002a*/ 	.short	(.L_40 - .L_39)
.L_39:
        /*002c*/ 	.word	0x00000000
        /*0030*/ 	.short	0x0008
        /*0032*/ 	.short	0x003c
        /*0034*/ 	.byte	0x00, 0xf0, 0x11, 0x00


	//----- nvinfo : EIATTR_KPARAM_INFO
	.align		4
.L_40:
        /*0038*/ 	.byte	0x04, 0x17
        /*003a*/ 	.short	(.L_42 - .L_41)
.L_41:
        /*003c*/ 	.word	0x00000000
        /*0040*/ 	.short	0x0007
        /*0042*/ 	.short	0x0038
        /*0044*/ 	.byte	0x00, 0xf0, 0x11, 0x00


	//----- nvinfo : EIATTR_KPARAM_INFO
	.align		4
.L_42:
        /*0048*/ 	.byte	0x04, 0x17
        /*004a*/ 	.short	(.L_44 - .L_43)
.L_43:
        /*004c*/ 	.word	0x00000000
        /*0050*/ 	.short	0x0006
        /*0052*/ 	.short	0x0030
        /*0054*/ 	.byte	0x00, 0xf5, 0x21, 0x00


	//----- nvinfo : EIATTR_KPARAM_INFO
	.align		4
.L_44:
        /*0058*/ 	.byte	0x04, 0x17
        /*005a*/ 	.short	(.L_46 - .L_45)
.L_45:
        /*005c*/ 	.word	0x00000000
        /*0060*/ 	.short	0x0005
        /*0062*/ 	.short	0x0028
        /*0064*/ 	.byte	0x00, 0xf5, 0x21, 0x00


	//----- nvinfo : EIATTR_KPARAM_INFO
	.align		4
.L_46:
        /*0068*/ 	.byte	0x04, 0x17
        /*006a*/ 	.short	(.L_48 - .L_47)
.L_47:
        /*006c*/ 	.word	0x00000000
        /*0070*/ 	.short	0x0004
        /*0072*/ 	.short	0x0020
        /*0074*/ 	.byte	0x00, 0xf5, 0x21, 0x00


	//----- nvinfo : EIATTR_KPARAM_INFO
	.align		4
.L_48:
        /*0078*/ 	.byte	0x04, 0x17
        /*007a*/ 	.short	(.L_50 - .L_49)
.L_49:
        /*007c*/ 	.word	0x00000000
        /*0080*/ 	.short	0x0003
        /*0082*/ 	.short	0x0018
        /*0084*/ 	.byte	0x00, 0xf5, 0x21, 0x00


	//----- nvinfo : EIATTR_KPARAM_INFO
	.align		4
.L_50:
        /*0088*/ 	.byte	0x04, 0x17
        /*008a*/ 	.short	(.L_52 - .L_51)
.L_51:
        /*008c*/ 	.word	0x00000000
        /*0090*/ 	.short	0x0002
        /*0092*/ 	.short	0x0010
        /*0094*/ 	.byte	0x00, 0xf5, 0x21, 0x00


	//----- nvinfo : EIATTR_KPARAM_INFO
	.align		4
.L_52:
        /*0098*/ 	.byte	0x04, 0x17
        /*009a*/ 	.short	(.L_54 - .L_53)
.L_53:
        /*009c*/ 	.word	0x00000000
        /*00a0*/ 	.short	0x0001
        /*00a2*/ 	.short	0x0008
        /*00a4*/ 	.byte	0x00, 0xf5, 0x21, 0x00


	//----- nvinfo : EIATTR_KPARAM_INFO
	.align		4
.L_54:
        /*00a8*/ 	.byte	0x04, 0x17
        /*00aa*/ 	.short	(.L_56 - .L_55)
.L_55:
        /*00ac*/ 	.word	0x00000000
        /*00b0*/ 	.short	0x0000
        /*00b2*/ 	.short	0x0000
        /*00b4*/ 	.byte	0x00, 0xf5, 0x21, 0x00


	//----- nvinfo : EIATTR_SPARSE_MMA_MASK
	.align		4
.L_56:
        /*00b8*/ 	.byte	0x03, 0x50
        /*00ba*/ 	.short	0x0000


	//----- nvinfo : EIATTR_MAXREG_COUNT
	.align		4
        /*00bc*/ 	.byte	0x03, 0x1b
        /*00be*/ 	.short	0x00ff


	//----- nvinfo : EIATTR_MERCURY_ISA_VERSION
	.align		4
        /*00c0*/ 	.byte	0x03, 0x5f
        /*00c2*/ 	.short	0x0101


	//----- nvinfo : EIATTR_VRC_CTA_INIT_COUNT
	.align		4
        /*00c4*/ 	.byte	0x02, 0x4a
	.zero		1
	.zero		1


	//----- nvinfo : EIATTR_EXIT_INSTR_OFFSETS
	.align		4
        /*00c8*/ 	.byte	0x04, 0x1c
        /*00ca*/ 	.short	(.L_58 - .L_57)


	//   ....[0]....
.L_57:
        /*00cc*/ 	.word	0x00000070


	//   ....[1]....
        /*00d0*/ 	.word	0x00001b20


	//----- nvinfo : EIATTR_CRS_STACK_SIZE
	.align		4
.L_58:
        /*00d4*/ 	.byte	0x04, 0x1e
        /*00d6*/ 	.short	(.L_60 - .L_59)
.L_59:
        /*00d8*/ 	.word	0x00000000


	//----- nvinfo : EIATTR_CBANK_PARAM_SIZE
	.align		4
.L_60:
        /*00dc*/ 	.byte	0x03, 0x19
        /*00de*/ 	.short	0x0048


	//----- nvinfo : EIATTR_PARAM_CBANK
	.align		4
        /*00e0*/ 	.byte	0x04, 0x0a
        /*00e2*/ 	.short	(.L_62 - .L_61)
	.align		4
.L_61:
        /*00e4*/ 	.word	index@(.nv.constant0._gs_render_backward_cuda)
        /*00e8*/ 	.short	0x0380
        /*00ea*/ 	.short	0x0048


	//----- nvinfo : EIATTR_SW_WAR
	.align		4
.L_62:
        /*00ec*/ 	.byte	0x04, 0x36
        /*00ee*/ 	.short	(.L_64 - .L_63)
.L_63:
        /*00f0*/ 	.word	0x00000008
.L_64:


//--------------------- .nv.info._gs_render_cuda  --------------------------
	.section	.nv.info._gs_render_cuda,"",@"SHT_CUDA_INFO"
	.sectionflags	@""
	.align	4


	//----- nvinfo : EIATTR_CUDA_API_VERSION
	.align		4
        /*0000*/ 	.byte	0x04, 0x37
        /*0002*/ 	.short	(.L_66 - .L_65)
.L_65:
        /*0004*/ 	.word	0x00000082


	//----- nvinfo : EIATTR_KPARAM_INFO
	.align		4
.L_66:
        /*0008*/ 	.byte	0x04, 0x17
        /*000a*/ 	.short	(.L_68 - .L_67)
.L_67:
        /*000c*/ 	.word	0x00000000
        /*0010*/ 	.short	0x0007
        /*0012*/ 	.short	0x002c
        /*0014*/ 	.byte	0x00, 0xf0, 0x11, 0x00


	//----- nvinfo : EIATTR_KPARAM_INFO
	.align		4
.L_68:
        /*0018*/ 	.byte	0x04, 0x17
        /*001a*/ 	.short	(.L_70 - .L_69)
.L_69:
        /*001c*/ 	.word	0x00000000
        /*0020*/ 	.short	0x0006
        /*0022*/ 	.short	0x0028
        /*0024*/ 	.byte	0x00, 0xf0, 0x11, 0x00


	//----- nvinfo : EIATTR_KPARAM_INFO
	.align		4
.L_70:
        /*0028*/ 	.byte	0x04, 0x17
        /*002a*/ 	.short	(.L_72 - .L_71)
.L_71:
        /*002c*/ 	.word	0x00000000
        /*0030*/ 	.short	0x0005
        /*0032*/ 	.short	0x0024
        /*0034*/ 	.byte	0x00, 0xf0, 0x11, 0x00


	//----- nvinfo : EIATTR_KPARAM_INFO
	.align		4
.L_72:
        /*0038*/ 	.byte	0x04, 0x17
        /*003a*/ 	.short	(.L_74 - .L_73)
.L_73:
        /*003c*/ 	.word	0x00000000
        /*0040*/ 	.short	0x0004
        /*0042*/ 	.short	0x0020
        /*0044*/ 	.byte	0x00, 0xf0, 0x11, 0x00


	//----- nvinfo : EIATTR_KPARAM_INFO
	.align		4
.L_74:
        /*0048*/ 	.byte	0x04, 0x17
        /*004a*/ 	.short	(.L_76 - .L_75)
.L_75:
        /*004c*/ 	.word	0x00000000
        /*0050*/ 	.short	0x0003
        /*0052*/ 	.short	0x0018
        /*0054*/ 	.byte	0x00, 0xf5, 0x21, 0x00


	//----- nvinfo : EIATTR_KPARAM_INFO
	.align		4
.L_76:
        /*0058*/ 	.byte	0x04, 0x17
        /*005a*/ 	.short	(.L_78 - .L_77)
.L_77:
        /*005c*/ 	.word	0x00000000
        /*0060*/ 	.short	0x0002
        /*0062*/ 	.short	0x0010
        /*0064*/ 	.byte	0x00, 0xf5, 0x21, 0x00


	//----- nvinfo : EIATTR_KPARAM_INFO
	.align		4
.L_78:
        /*0068*/ 	.byte	0x04, 0x17
        /*006a*/ 	.short	(.L_80 - .L_79)
.L_79:
        /*006c*/ 	.word	0x00000000
        /*0070*/ 	.short	0x0001
        /*0072*/ 	.short	0x0008
        /*0074*/ 	.byte	0x00, 0xf5, 0x21, 0x00


	//----- nvinfo : EIATTR_KPARAM_INFO
	.align		4
.L_80:
        /*0078*/ 	.byte	0x04, 0x17
        /*007a*/ 	.short	(.L_82 - .L_81)
.L_81:
        /*007c*/ 	.word	0x00000000
        /*0080*/ 	.short	0x0000
        /*0082*/ 	.short	0x0000
        /*0084*/ 	.byte	0x00, 0xf5, 0x21, 0x00


	//----- nvinfo : EIATTR_SPARSE_MMA_MASK
	.align		4
.L_82:
        /*0088*/ 	.byte	0x03, 0x50
        /*008a*/ 	.short	0x0000


	//----- nvinfo : EIATTR_MAXREG_COUNT
	.align		4
        /*008c*/ 	.byte	0x03, 0x1b
        /*008e*/ 	.short	0x00ff


	//----- nvinfo : EIATTR_MERCURY_ISA_VERSION
	.align		4
        /*0090*/ 	.byte	0x03, 0x5f
        /*0092*/ 	.short	0x0101


	//----- nvinfo : EIATTR_VRC_CTA_INIT_COUNT
	.align		4
        /*0094*/ 	.byte	0x02, 0x4a
	.zero		1
	.zero		1


	//----- nvinfo : EIATTR_EXIT_INSTR_OFFSETS
	.align		4
        /*0098*/ 	.byte	0x04, 0x1c
        /*009a*/ 	.short	(.L_84 - .L_83)


	//   ....[0]....
.L_83:
        /*009c*/ 	.word	0x00000200


	//   ....[1]....
        /*00a0*/ 	.word	0x00000230


	//   ....[2]....
        /*00a4*/ 	.word	0x00000260


	//   ....[3]....
        /*00a8*/ 	.word	0x00001380


	//----- nvinfo : EIATTR_CRS_STACK_SIZE
	.align		4
.L_84:
        /*00ac*/ 	.byte	0x04, 0x1e
        /*00ae*/ 	.short	(.L_86 - .L_85)
.L_85:
        /*00b0*/ 	.word	0x00000000


	//----- nvinfo : EIATTR_CBANK_PARAM_SIZE
	.align		4
.L_86:
        /*00b4*/ 	.byte	0x03, 0x19
        /*00b6*/ 	.short	0x0030


	//----- nvinfo : EIATTR_PARAM_CBANK
	.align		4
        /*00b8*/ 	.byte	0x04, 0x0a
        /*00ba*/ 	.short	(.L_88 - .L_87)
	.align		4
.L_87:
        /*00bc*/ 	.word	index@(.nv.constant0._gs_render_cuda)
        /*00c0*/ 	.short	0x0380
        /*00c2*/ 	.short	0x0030


	//----- nvinfo : EIATTR_SW_WAR
	.align		4
.L_88:
        /*00c4*/ 	.byte	0x04, 0x36
        /*00c6*/ 	.short	(.L_90 - .L_89)
.L_89:
        /*00c8*/ 	.word	0x00000008
.L_90:


//--------------------- .nv.callgraph             --------------------------
	.section	.nv.callgraph,"",@"SHT_CUDA_CALLGRAPH"
	.align	4
	.sectionentsize	8
	.align		4
        /*0000*/ 	.word	0x00000000
	.align		4
        /*0004*/ 	.word	0xffffffff
	.align		4
        /*0008*/ 	.word	0x00000000
	.align		4
        /*000c*/ 	.word	0xfffffffe
	.align		4
        /*0010*/ 	.word	0x00000000
	.align		4
        /*0014*/ 	.word	0xfffffffd
	.align		4
        /*0018*/ 	.word	0x00000000
	.align		4
        /*001c*/ 	.word	0xfffffffc


//--------------------- .nv.constant4             --------------------------
	.section	.nv.constant4,"a",@progbits
	.align	8
	.align		8
.nv.constant4:
        /*0000*/ 	.dword	precalc_xorwow_matrix
	.align		8
        /*0008*/ 	.dword	precalc_xorwow_offset_matrix
	.align		8
        /*0010*/ 	.dword	mrg32k3aM1
	.align		8
        /*0018*/ 	.dword	mrg32k3aM2
	.align		8
        /*0020*/ 	.dword	mrg32k3aM1SubSeq
	.align		8
        /*0028*/ 	.dword	mrg32k3aM2SubSeq
	.align		8
        /*0030*/ 	.dword	mrg32k3aM1Seq
	.align		8
        /*0038*/ 	.dword	mrg32k3aM2Seq


//--------------------- .nv.constant3             --------------------------
	.section	.nv.constant3,"a",@progbits
	.align	8
.nv.constant3:
	.type		__cr_lgamma_table,@object
	.size		__cr_lgamma_table,(.L_8 - __cr_lgamma_table)
__cr_lgamma_table:
        /*0000*/ 	.byte	0x00, 0x00, 0x00, 0x00, 0x00, 0x00, 0x00, 0x00, 0x00, 0x00, 0x00, 0x00, 0x00, 0x00, 0x00, 0x00
        /*0010*/ 	.byte	0xef, 0x39, 0xfa, 0xfe, 0x42, 0x2e, 0xe6, 0x3f, 0x02, 0x20, 0x2a, 0xfa, 0x0b, 0xab, 0xfc, 0x3f
        /*0020*/ 	.byte	0xf9, 0x2c, 0x92, 0x7c, 0xa7, 0x6c, 0x09, 0x40, 0xc9, 0x79, 0x44, 0x3c, 0x64, 0x26, 0x13, 0x40
        /*0030*/ 	.byte	0xca, 0x01, 0xcf, 0x3a, 0x27, 0x51, 0x1a, 0x40, 0x30, 0xcc, 0x2d, 0xf3, 0xe1, 0x0c, 0x21, 0x40
        /*0040*/ 	.byte	0x0d, 0xb7, 0xfc, 0x82, 0x8e, 0x35, 0x25, 0x40
.L_8:


//--------------------- .text._gs_render_backward_cuda --------------------------
	.section	.text._gs_render_backward_cuda,"ax",@progbits
	.align	128
        .global         _gs_render_backward_cuda
        .type           _gs_render_backward_cuda,@function
        .size           _gs_render_backward_cuda,(.L_x_81 - _gs_render_backward_cuda)
        .other          _gs_render_backward_cuda,@"STO_CUDA_ENTRY STV_DEFAULT"
_gs_render_backward_cuda:
.text._gs_render_backward_cuda:
[----:B------:R-:W-:Y:S01]  /*0000*/  LDC R1, c[0x0][0x37c] ;  /* 0x0000df00ff017b82 */ /* 0x000fe20000000800 */
[----:B------:R-:W0:Y:S07]  /*0010*/  S2R R0, SR_TID.X ;  /* 0x0000000000007919 */ /* 0x000e2e0000002100 */
[----:B------:R-:W0:Y:S01]  /*0020*/  S2UR UR4, SR_CTAID.X ;  /* 0x00000000000479c3 */ /* 0x000e220000002500 */
[----:B------:R-:W1:Y:S07]  /*0030*/  LDCU UR5, c[0x0][0x3b8] ;  /* 0x00007700ff0577ac */ /* 0x000e6e0008000800 */
[----:B------:R-:W0:Y:S02]  /*0040*/  LDC R21, c[0x0][0x360] ;  /* 0x0000d800ff157b82 */ /* 0x000e240000000800 */
[----:B0-----:R-:W-:-:S05]  /*0050*/  IMAD R21, R21, UR4, R0 ;  /* 0x0000000415157c24 */ /* 0x001fca000f8e0200 */
[----:B-1----:R-:W-:-:S13]  /*0060*/  ISETP.GE.AND P0, PT, R21, UR5, PT ;  /* 0x0000000515007c0c */ /* 0x002fda000bf06270 */
[----:B------:R-:W-:Y:S05]  /*0070*/  @P0 EXIT ;  /* 0x000000000000094d */ /* 0x000fea0003800000 */
[----:B------:R-:W0:Y:S01]  /*0080*/  LDC.64 R6, c[0x0][0x380] ;  /* 0x0000e000ff067b82 */ /* 0x000e220000000a00 */
[----:B------:R-:W1:Y:S01]  /*0090*/  LDCU.64 UR10, c[0x0][0x358] ;  /* 0x00006b00ff0a77ac */ /* 0x000e620008000a00 */
[----:B------:R-:W-:-:S06]  /*00a0*/  IMAD R42, R21, 0x3, RZ ;  /* 0x00000003152a7824 */ /* 0x000fcc00078e02ff */
[----:B------:R-:W2:Y:S08]  /*00b0*/  LDC.64 R10, c[0x0][0x388] ;  /* 0x0000e200ff0a7b82 */ /* 0x000eb00000000a00 */
[----:B------:R-:W3:Y:S01]  /*00c0*/  LDC.64 R12, c[0x0][0x390] ;  /* 0x0000e400ff0c7b82 */ /* 0x000ee20000000a00 */
[----:B0-----:R-:W-:-:S05]  /*00d0*/  IMAD.WIDE R6, R42, 0x4, R6 ;  /* 0x000000042a067825 */ /* 0x001fca00078e0206 */
[----:B-1----:R-:W4:Y:S01]  /*00e0*/  LDG.E R8, desc[UR10][R6.64+0x8] ;  /* 0x0000080a06087981 */ /* 0x002f22000c1e1900 */
[----:B------:R-:W-:Y:S01]  /*00f0*/  SHF.L.U32 R21, R21, 0x1, RZ ;  /* 0x0000000115157819 */ /* 0x000fe200000006ff */
[----:B------:R-:W-:Y:S02]  /*0100*/  UMOV UR4, 0x3f000000 ;  /* 0x3f00000000047882 */ /* 0x000fe40000000000 */
[----:B------:R-:W5:Y:S02]  /*0110*/  LDG.E R4, desc[UR10][R6.64] ;  /* 0x0000000a06047981 */ /* 0x000f64000c1e1900 */
[----:B--2---:R-:W-:Y:S02]  /*0120*/  IMAD.WIDE R10, R21, 0x4, R10 ;  /* 0x00000004150a7825 */ /* 0x004fe400078e020a */
[----:B------:R0:W5:Y:S02]  /*0130*/  LDG.E R3, desc[UR10][R6.64+0x4] ;  /* 0x0000040a06037981 */ /* 0x000164000c1e1900 */
[----:B---3--:R-:W-:-:S02]  /*0140*/  IMAD.WIDE R12, R42, 0x4, R12 ;  /* 0x000000042a0c7825 */ /* 0x008fc400078e020c */
[----:B------:R-:W5:Y:S04]  /*0150*/  LDG.E R20, desc[UR10][R10.64] ;  /* 0x0000000a0a147981 */ /* 0x000f68000c1e1900 */
[----:B------:R-:W5:Y:S01]  /*0160*/  LDG.E R19, desc[UR10][R10.64+0x4] ;  /* 0x0000040a0a137981 */ /* 0x000f62000c1e1900 */
[----:B0-----:R-:W-:Y:S01]  /*0170*/  MOV R7, UR4 ;  /* 0x0000000400077c02 */ /* 0x001fe20008000f00 */
[----:B------:R-:W-:Y:S01]  /*0180*/  BSSY.RECONVERGENT B0, `(.L_x_0) ;  /* 0x0000016000007945 */ /* 0x000fe20003800200 */
[----:B------:R-:W-:Y:S01]  /*0190*/  HFMA2 R14, -RZ, RZ, 0, 0 ;  /* 0x00000000ff0e7431 */ /* 0x000fe200000001ff */
[----:B------:R-:W5:Y:S01]  /*01a0*/  LDG.E R18, desc[UR10][R12.64] ;  /* 0x0000000a0c127981 */ /* 0x000f62000c1e1900 */
[----:B------:R-:W-:Y:S01]  /*01b0*/  HFMA2 R43, -RZ, RZ, 0, 0 ;  /* 0x00000000ff2b7431 */ /* 0x000fe200000001ff */
[----:B------:R-:W-:-:S02]  /*01c0*/  MOV R48, RZ ;  /* 0x000000ff00307202 */ /* 0x000fc40000000f00 */
[----:B------:R-:W-:Y:S01]  /*01d0*/  CS2R R46, SRZ ;  /* 0x00000000002e7805 */ /* 0x000fe2000001ff00 */
[----:B------:R-:W5:Y:S01]  /*01e0*/  LDG.E R17, desc[UR10][R12.64+0x4] ;  /* 0x0000040a0c117981 */ /* 0x000f62000c1e1900 */
[----:B------:R-:W-:-:S03]  /*01f0*/  CS2R R44, SRZ ;  /* 0x00000000002c7805 */ /* 0x000fc6000001ff00 */
[----:B------:R0:W5:Y:S02]  /*0200*/  LDG.E R16, desc[UR10][R12.64+0x8] ;  /* 0x0000080a0c107981 */ /* 0x000164000c1e1900 */
[----:B0-----:R-:W-:Y:S02]  /*0210*/  IMAD.MOV.U32 R13, RZ, RZ, RZ ;  /* 0x000000ffff0d7224 */ /* 0x001fe400078e00ff */
[----:B----4-:R-:W-:-:S04]  /*0220*/  FFMA R0, -R8, R8, 1 ;  /* 0x3f80000008007423 */ /* 0x010fc80000000108 */
[----:B------:R-:W0:Y:S08]  /*0230*/  MUFU.RCP R15, R0 ;  /* 0x00000000000f7308 */ /* 0x000e300000001000 */
[----:B------:R-:W1:Y:S01]  /*0240*/  FCHK P0, -R7, R0 ;  /* 0x0000000007007302 */ /* 0x000e620000000100 */
[----:B0-----:R-:W-:-:S04]  /*0250*/  FFMA R2, -R0, R15, 1 ;  /* 0x3f80000000027423 */ /* 0x001fc8000000010f */
[----:B------:R-:W-:-:S04]  /*0260*/  FFMA R15, R15, R2, R15 ;  /* 0x000000020f0f7223 */ /* 0x000fc8000000000f */
[----:B------:R-:W-:-:S04]  /*0270*/  FFMA R2, R15, -0.5, RZ ;  /* 0xbf0000000f027823 */ /* 0x000fc800000000ff */
[----:B------:R-:W-:-:S04]  /*0280*/  FFMA R5, -R0, R2, -0.5 ;  /* 0xbf00000000057423 */ /* 0x000fc80000000102 */
[----:B------:R-:W-:Y:S01]  /*0290*/  FFMA R15, R15, R5, R2 ;  /* 0x000000050f0f7223 */ /* 0x000fe20000000002 */
[----:B-1----:R-:W-:Y:S06]  /*02a0*/  @!P0 BRA `(.L_x_1) ;  /* 0x00000000000c8947 */ /* 0x002fec0003800000 */
[----:B------:R-:W-:-:S07]  /*02b0*/  MOV R2, 0x2d0 ;  /* 0x000002d000027802 */ /* 0x000fce0000000f00 */
[----:B-----5:R-:W-:Y:S05]  /*02c0*/  CALL.REL.NOINC `($__internal_2_$__cuda_sm3x_div_rn_noftz_f32_slowpath) ;  /* 0x0000002000607944 */ /* 0x020fea0003c00000 */
[----:B------:R-:W-:-:S07]  /*02d0*/  MOV R15, R9 ;  /* 0x00000009000f7202 */ /* 0x000fce0000000f00 */
.L_x_1:
[----:B------:R-:W-:Y:S05]  /*02e0*/  BSYNC.RECONVERGENT B0 ;  /* 0x0000000000007941 */ /* 0x000fea0003800200 */
.L_x_0:
[----:B-----5:R-:W-:Y:S01]  /*02f0*/  FMUL R2, R4, R4 ;  /* 0x0000000404027220 */ /* 0x020fe20000400000 */
[----:B------:R-:W-:Y:S03]  /*0300*/  BSSY.RECONVERGENT B0, `(.L_x_2) ;  /* 0x000000d000007945 */ /* 0x000fe60003800200 */
[----:B------:R-:W-:-:S05]  /*0310*/  VIADD R0, R2, 0x1800000 ;  /* 0x0180000002007836 */ /* 0x000fca0000000000 */
[----:B------:R-:W-:-:S04]  /*0320*/  LOP3.LUT R0, R0, 0x7f800000, RZ, 0xc0, !PT ;  /* 0x7f80000000007812 */ /* 0x000fc800078ec0ff */
[----:B------:R-:W-:-:S13]  /*0330*/  ISETP.GT.U32.AND P0, PT, R0, 0x1ffffff, PT ;  /* 0x01ffffff0000780c */ /* 0x000fda0003f04070 */
[----:B------:R-:W-:Y:S05]  /*0340*/  @P0 BRA `(.L_x_3) ;  /* 0x0000000000100947 */ /* 0x000fea0003800000 */
[----:B------:R-:W-:-:S07]  /*0350*/  MOV R25, 0x370 ;  /* 0x0000037000197802 */ /* 0x000fce0000000f00 */
[----:B------:R-:W-:Y:S05]  /*0360*/  CALL.REL.NOINC `($__internal_1_$__cuda_sm20_rcp_rn_f32_slowpath) ;  /* 0x0000001c00647944 */ /* 0x000fea0003c00000 */
[----:B------:R-:W-:Y:S01]  /*0370*/  MOV R12, R5 ;  /* 0x00000005000c7202 */ /* 0x000fe20000000f00 */
[----:B------:R-:W-:Y:S06]  /*0380*/  BRA `(.L_x_4) ;  /* 0x0000000000107947 */ /* 0x000fec0003800000 */
.L_x_3:
[----:B------:R-:W0:Y:S02]  /*0390*/  MUFU.RCP R5, R2 ;  /* 0x0000000200057308 */ /* 0x000e240000001000 */
[----:B0-----:R-:W-:-:S04]  /*03a0*/  FFMA R0, R2, R5, -1 ;  /* 0xbf80000002007423 */ /* 0x001fc80000000005 */
[----:B------:R-:W-:-:S04]  /*03b0*/  FADD.FTZ R0, -R0, -RZ ;  /* 0x800000ff00007221 */ /* 0x000fc80000010100 */
[----:B------:R-:W-:-:S07]  /*03c0*/  FFMA R12, R5, R0, R5 ;  /* 0x00000000050c7223 */ /* 0x000fce0000000005 */
.L_x_4:
[----:B------:R-:W-:Y:S05]  /*03d0*/  BSYNC.RECONVERGENT B0 ;  /* 0x0000000000007941 */ /* 0x000fea0003800200 */
.L_x_2:
[----:B------:R-:W-:Y:S01]  /*03e0*/  FMUL R2, R4, R3 ;  /* 0x0000000304027220 */ /* 0x000fe20000400000 */
[----:B------:R-:W-:Y:S04]  /*03f0*/  BSSY.RECONVERGENT B0, `(.L_x_5) ;  /* 0x000000d000007945 */ /* 0x000fe80003800200 */
[----:B------:R-:W-:-:S04]  /*0400*/  IADD3 R0, PT, PT, R2, 0x1800000, RZ ;  /* 0x0180000002007810 */ /* 0x000fc80007ffe0ff */
[----:B------:R-:W-:-:S04]  /*0410*/  LOP3.LUT R0, R0, 0x7f800000, RZ, 0xc0, !PT ;  /* 0x7f80000000007812 */ /* 0x000fc800078ec0ff */
[----:B------:R-:W-:-:S13]  /*0420*/  ISETP.GT.U32.AND P0, PT, R0, 0x1ffffff, PT ;  /* 0x01ffffff0000780c */ /* 0x000fda0003f04070 */
[----:B------:R-:W-:Y:S05]  /*0430*/  @P0 BRA `(.L_x_6) ;  /* 0x0000000000100947 */ /* 0x000fea0003800000 */
[----:B------:R-:W-:-:S07]  /*0440*/  MOV R25, 0x460 ;  /* 0x0000046000197802 */ /* 0x000fce0000000f00 */
[----:B------:R-:W-:Y:S05]  /*0450*/  CALL.REL.NOINC `($__internal_1_$__cuda_sm20_rcp_rn_f32_slowpath) ;  /* 0x0000001c00287944 */ /* 0x000fea0003c00000 */
[----:B------:R-:W-:Y:S01]  /*0460*/  MOV R11, R5 ;  /* 0x00000005000b7202 */ /* 0x000fe20000000f00 */
[----:B------:R-:W-:Y:S06]  /*0470*/  BRA `(.L_x_7) ;  /* 0x0000000000107947 */ /* 0x000fec0003800000 */
.L_x_6:
[----:B------:R-:W0:Y:S02]  /*0480*/  MUFU.RCP R11, R2 ;  /* 0x00000002000b7308 */ /* 0x000e240000001000 */
[----:B0-----:R-:W-:-:S04]  /*0490*/  FFMA R0, R2, R11, -1 ;  /* 0xbf80000002007423 */ /* 0x001fc8000000000b */
[----:B------:R-:W-:-:S04]  /*04a0*/  FADD.FTZ R0, -R0, -RZ ;  /* 0x800000ff00007221 */ /* 0x000fc80000010100 */
[----:B------:R-:W-:-:S07]  /*04b0*/  FFMA R11, R11, R0, R11 ;  /* 0x000000000b0b7223 */ /* 0x000fce000000000b */
.L_x_7:
[----:B------:R-:W-:Y:S05]  /*04c0*/  BSYNC.RECONVERGENT B0 ;  /* 0x0000000000007941 */ /* 0x000fea0003800200 */
.L_x_5:
[----:B------:R-:W-:Y:S01]  /*04d0*/  VIADD R0, R4, 0x1800000 ;  /* 0x0180000004007836 */ /* 0x000fe20000000000 */
[----:B------:R-:W-:Y:S04]  /*04e0*/  BSSY.RECONVERGENT B0, `(.L_x_8) ;  /* 0x000000d000007945 */ /* 0x000fe80003800200 */
[----:B------:R-:W-:-:S04]  /*04f0*/  LOP3.LUT R0, R0, 0x7f800000, RZ, 0xc0, !PT ;  /* 0x7f80000000007812 */ /* 0x000fc800078ec0ff */
[----:B------:R-:W-:-:S13]  /*0500*/  ISETP.GT.U32.AND P0, PT, R0, 0x1ffffff, PT ;  /* 0x01ffffff0000780c */ /* 0x000fda0003f04070 */
[----:B------:R-:W-:Y:S05]  /*0510*/  @P0 BRA `(.L_x_9) ;  /* 0x0000000000140947 */ /* 0x000fea0003800000 */
[----:B------:R-:W-:Y:S02]  /*0520*/  MOV R2, R4 ;  /* 0x0000000400027202 */ /* 0x000fe40000000f00 */
[----:B------:R-:W-:-:S07]  /*0530*/  MOV R25, 0x550 ;  /* 0x0000055000197802 */ /* 0x000fce0000000f00 */
[----:B------:R-:W-:Y:S05]  /*0540*/  CALL.REL.NOINC `($__internal_1_$__cuda_sm20_rcp_rn_f32_slowpath) ;  /* 0x0000001800ec7944 */ /* 0x000fea0003c00000 */
[----:B------:R-:W-:Y:S01]  /*0550*/  MOV R10, R5 ;  /* 0x00000005000a7202 */ /* 0x000fe20000000f00 */
[----:B------:R-:W-:Y:S06]  /*0560*/  BRA `(.L_x_10) ;  /* 0x0000000000107947 */ /* 0x000fec0003800000 */
.L_x_9:
[----:B------:R-:W0:Y:S02]  /*0570*/  MUFU.RCP R5, R4 ;  /* 0x0000000400057308 */ /* 0x000e240000001000 */
[----:B0-----:R-:W-:-:S04]  /*0580*/  FFMA R0, R4, R5, -1 ;  /* 0xbf80000004007423 */ /* 0x001fc80000000005 */
[----:B------:R-:W-:-:S04]  /*0590*/  FADD.FTZ R0, -R0, -RZ ;  /* 0x800000ff00007221 */ /* 0x000fc80000010100 */
[----:B------:R-:W-:-:S07]  /*05a0*/  FFMA R10, R5, R0, R5 ;  /* 0x00000000050a7223 */ /* 0x000fce0000000005 */
.L_x_10:
[----:B------:R-:W-:Y:S05]  /*05b0*/  BSYNC.RECONVERGENT B0 ;  /* 0x0000000000007941 */ /* 0x000fea0003800200 */
.L_x_8:
[----:B------:R-:W-:Y:S01]  /*05c0*/  IADD3 R0, PT, PT, R3, 0x1800000, RZ ;  /* 0x0180000003007810 */ /* 0x000fe20007ffe0ff */
[----:B------:R-:W-:Y:S03]  /*05d0*/  BSSY.RECONVERGENT B0, `(.L_x_11) ;  /* 0x000000d000007945 */ /* 0x000fe60003800200 */
[----:B------:R-:W-:-:S04]  /*05e0*/  LOP3.LUT R0, R0, 0x7f800000, RZ, 0xc0, !PT ;  /* 0x7f80000000007812 */ /* 0x000fc800078ec0ff */
[----:B------:R-:W-:-:S13]  /*05f0*/  ISETP.GT.U32.AND P0, PT, R0, 0x1ffffff, PT ;  /* 0x01ffffff0000780c */ /* 0x000fda0003f04070 */
[----:B------:R-:W-:Y:S05]  /*0600*/  @P0 BRA `(.L_x_12) ;  /* 0x0000000000140947 */ /* 0x000fea0003800000 */
[----:B------:R-:W-:Y:S01]  /*0610*/  IMAD.MOV.U32 R2, RZ, RZ, R3 ;  /* 0x000000ffff027224 */ /* 0x000fe200078e0003 */
[----:B------:R-:W-:-:S07]  /*0620*/  MOV R25, 0x640 ;  /* 0x0000064000197802 */ /* 0x000fce0000000f00 */
[----:B------:R-:W-:Y:S05]  /*0630*/  CALL.REL.NOINC `($__internal_1_$__cuda_sm20_rcp_rn_f32_slowpath) ;  /* 0x0000001800b07944 */ /* 0x000fea0003c00000 */
[----:B------:R-:W-:Y:S01]  /*0640*/  MOV R9, R5 ;  /* 0x0000000500097202 */ /* 0x000fe20000000f00 */
[----:B------:R-:W-:Y:S06]  /*0650*/  BRA `(.L_x_13) ;  /* 0x0000000000107947 */ /* 0x000fec0003800000 */
.L_x_12:
[----:B------:R-:W0:Y:S02]  /*0660*/  MUFU.RCP R0, R3 ;  /* 0x0000000300007308 */ /* 0x000e240000001000 */
[----:B0-----:R-:W-:-:S04]  /*0670*/  FFMA R2, R3, R0, -1 ;  /* 0xbf80000003027423 */ /* 0x001fc80000000000 */
[----:B------:R-:W-:-:S04]  /*0680*/  FADD.FTZ R9, -R2, -RZ ;  /* 0x800000ff02097221 */ /* 0x000fc80000010100 */
[----:B------:R-:W-:-:S07]  /*0690*/  FFMA R9, R0, R9, R0 ;  /* 0x0000000900097223 */ /* 0x000fce0000000000 */
.L_x_13:
[----:B------:R-:W-:Y:S05]  /*06a0*/  BSYNC.RECONVERGENT B0 ;  /* 0x0000000000007941 */ /* 0x000fea0003800200 */
.L_x_11:
[----:B------:R-:W0:Y:S02]  /*06b0*/  LDCU UR4, c[0x0][0x3bc] ;  /* 0x00007780ff0477ac */ /* 0x000e240008000800 */
[----:B0-----:R-:W-:-:S09]  /*06c0*/  UISETP.GE.AND UP0, UPT, UR4, 0x1, UPT ;  /* 0x000000010400788c */ /* 0x001fd2000bf06270 */
[----:B------:R-:W-:Y:S05]  /*06d0*/  BRA.U !UP0, `(.L_x_14) ;  /* 0x0000001108d87547 */ /* 0x000fea000b800000 */
[----:B------:R-:W0:Y:S01]  /*06e0*/  LDCU UR4, c[0x0][0x3c0] ;  /* 0x00007800ff0477ac */ /* 0x000e220008000800 */
[----:B------:R-:W-:Y:S01]  /*06f0*/  FADD R7, R15, R15 ;  /* 0x0000000f0f077221 */ /* 0x000fe20000000000 */
[----:B------:R-:W-:-:S03]  /*0700*/  FMUL R2, R3, R3 ;  /* 0x0000000303027220 */ /* 0x000fc60000400000 */
[----:B------:R-:W-:Y:S01]  /*0710*/  FMUL R7, R8, R7 ;  /* 0x0000000708077220 */ /* 0x000fe20000400000 */
[----:B0-----:R-:W-:-:S09]  /*0720*/  UISETP.GE.AND UP0, UPT, UR4, 0x1, UPT ;  /* 0x000000010400788c */ /* 0x001fd2000bf06270 */
[----:B------:R-:W-:Y:S05]  /*0730*/  BRA.U !UP0, `(.L_x_14) ;  /* 0x0000001108c07547 */ /* 0x000fea000b800000 */
[----:B------:R-:W-:Y:S01]  /*0740*/  IADD3 R0, PT, PT, R2, 0x1800000, RZ ;  /* 0x0180000002007810 */ /* 0x000fe20007ffe0ff */
[C---:B------:R-:W-:Y:S01]  /*0750*/  FADD R6, R8.reuse, R8 ;  /* 0x0000000808067221 */ /* 0x040fe20000000000 */
[----:B------:R-:W-:Y:S01]  /*0760*/  BSSY.RECONVERGENT B0, `(.L_x_15) ;  /* 0x000000e000007945 */ /* 0x000fe20003800200 */
[-C--:B------:R-:W-:Y:S01]  /*0770*/  FMUL R8, R8, R11.reuse ;  /* 0x0000000b08087220 */ /* 0x080fe20000400000 */
[----:B------:R-:W-:Y:S01]  /*0780*/  LOP3.LUT R0, R0, 0x7f800000, RZ, 0xc0, !PT ;  /* 0x7f80000000007812 */ /* 0x000fe200078ec0ff */
[----:B------:R-:W-:-:S03]  /*0790*/  FMUL R6, R6, R11 ;  /* 0x0000000b06067220 */ /* 0x000fc60000400000 */
[----:B------:R-:W-:-:S13]  /*07a0*/  ISETP.GT.U32.AND P0, PT, R0, 0x1ffffff, PT ;  /* 0x01ffffff0000780c */ /* 0x000fda0003f04070 */
[----:B------:R-:W-:Y:S05]  /*07b0*/  @P0 BRA `(.L_x_16) ;  /* 0x0000000000100947 */ /* 0x000fea0003800000 */
[----:B------:R-:W-:-:S07]  /*07c0*/  MOV R25, 0x7e0 ;  /* 0x000007e000197802 */ /* 0x000fce0000000f00 */
[----:B------:R-:W-:Y:S05]  /*07d0*/  CALL.REL.NOINC `($__internal_1_$__cuda_sm20_rcp_rn_f32_slowpath) ;  /* 0x0000001800487944 */ /* 0x000fea0003c00000 */
[----:B------:R-:W-:Y:S01]  /*07e0*/  MOV R4, R5 ;  /* 0x0000000500047202 */ /* 0x000fe20000000f00 */
[----:B------:R-:W-:Y:S06]  /*07f0*/  BRA `(.L_x_17) ;  /* 0x0000000000107947 */ /* 0x000fec0003800000 */
.L_x_16:
[----:B------:R-:W0:Y:S02]  /*0800*/  MUFU.RCP R4, R2 ;  /* 0x0000000200047308 */ /* 0x000e240000001000 */
[----:B0-----:R-:W-:-:S04]  /*0810*/  FFMA R0, R4, R2, -1 ;  /* 0xbf80000004007423 */ /* 0x001fc80000000002 */
[----:B------:R-:W-:-:S04]  /*0820*/  FADD.FTZ R3, -R0, -RZ ;  /* 0x800000ff00037221 */ /* 0x000fc80000010100 */
[----:B------:R-:W-:-:S07]  /*0830*/  FFMA R4, R4, R3, R4 ;  /* 0x0000000304047223 */ /* 0x000fce0000000004 */
.L_x_17:
[----:B------:R-:W-:Y:S05]  /*0840*/  BSYNC.RECONVERGENT B0 ;  /* 0x0000000000007941 */ /* 0x000fea0003800200 */
.L_x_15:
[----:B------:R-:W0:Y:S01]  /*0850*/  LDCU.64 UR6, c[0x0][0x3c0] ;  /* 0x00007800ff0677ac */ /* 0x000e220008000a00 */
[----:B------:R-:W-:Y:S02]  /*0860*/  HFMA2 R48, -RZ, RZ, 0, 0 ;  /* 0x00000000ff307431 */ /* 0x000fe400000001ff */
[----:B------:R-:W-:Y:S02]  /*0870*/  IMAD.MOV.U32 R43, RZ, RZ, RZ ;  /* 0x000000ffff2b7224 */ /* 0x000fe400078e00ff */
[----:B------:R-:W-:Y:S01]  /*0880*/  HFMA2 R14, -RZ, RZ, 0, 0 ;  /* 0x00000000ff0e7431 */ /* 0x000fe200000001ff */
[----:B------:R-:W1:Y:S01]  /*0890*/  LDCU UR4, c[0x0][0x3bc] ;  /* 0x00007780ff0477ac */ /* 0x000e620008000800 */
[----:B------:R-:W-:Y:S02]  /*08a0*/  CS2R R44, SRZ ;  /* 0x00000000002c7805 */ /* 0x000fe4000001ff00 */
[----:B------:R-:W-:Y:S02]  /*08b0*/  CS2R R46, SRZ ;  /* 0x00000000002e7805 */ /* 0x000fe4000001ff00 */
[----:B------:R-:W-:Y:S01]  /*08c0*/  MOV R13, RZ ;  /* 0x000000ff000d7202 */ /* 0x000fe20000000f00 */
[----:B0-----:R-:W-:-:S02]  /*08d0*/  UIADD3 UR5, UPT, UPT, UR6, -0x1, URZ ;  /* 0xffffffff06057890 */ /* 0x001fc4000fffe0ff */
[----:B------:R-:W-:Y:S02]  /*08e0*/  UIMAD UR8, UR6, UR7, URZ ;  /* 0x00000007060872a4 */ /* 0x000fe4000f8e02ff */
[----:B-1----:R-:W-:Y:S02]  /*08f0*/  UIADD3 UR4, UPT, UPT, UR4, -0x1, URZ ;  /* 0xffffffff04047890 */ /* 0x002fe4000fffe0ff */
[----:B------:R-:W-:-:S03]  /*0900*/  ULOP3.LUT UR6, UR6, 0x7ffffffe, URZ, 0xc0, !UPT ;  /* 0x7ffffffe06067892 */ /* 0x000fc6000f8ec0ff */
[----:B------:R-:W0:Y:S01]  /*0910*/  I2F.F64 R24, UR5 ;  /* 0x0000000500187d12 */ /* 0x000e220008201c00 */
[----:B------:R-:W-:-:S07]  /*0920*/  UIADD3 UR9, UPT, UPT, -UR6, URZ, URZ ;  /* 0x000000ff06097290 */ /* 0x000fce000fffe1ff */
[----:B------:R-:W1:Y:S01]  /*0930*/  I2F.F64.U32 R22, UR4 ;  /* 0x0000000400167d12 */ /* 0x000e620008201800 */
[----:B------:R-:W-:-:S05]  /*0940*/  UMOV UR4, URZ ;  /* 0x000000ff00047c82 */ /* 0x000fca0008000000 */
.L_x_25:
[----:B-1----:R-:W1:Y:S01]  /*0950*/  MUFU.RCP64H R3, R23 ;  /* 0x0000001700037308 */ /* 0x002e620000001800 */
[----:B------:R-:W-:Y:S01]  /*0960*/  IMAD.MOV.U32 R2, RZ, RZ, 0x1 ;  /* 0x00000001ff027424 */ /* 0x000fe200078e00ff */
[----:B------:R-:W-:-:S09]  /*0970*/  USHF.L.U32 UR5, UR4, 0x1, URZ ;  /* 0x0000000104057899 */ /* 0x000fd200080006ff */
[----:B------:R-:W2:Y:S02]  /*0980*/  I2F.F64.U32 R34, UR5 ;  /* 0x0000000500227d12 */ /* 0x000ea40008201800 */
[----:B------:R-:W3:Y:S01]  /*0990*/  LDCU UR5, c[0x0][0x3c0] ;  /* 0x00007800ff0577ac */ /* 0x000ee20008000800 */
[----:B-1----:R-:W-:-:S08]  /*09a0*/  DFMA R26, -R22, R2, 1 ;  /* 0x3ff00000161a742b */ /* 0x002fd00000000102 */
[----:B------:R-:W-:Y:S01]  /*09b0*/  DFMA R26, R26, R26, R26 ;  /* 0x0000001a1a1a722b */ /* 0x000fe2000000001a */
[----:B--2---:R-:W-:Y:S01]  /*09c0*/  FSETP.GEU.AND P1, PT, |R35|, 6.5827683646048100446e-37, PT ;  /* 0x036000002300780b */ /* 0x004fe20003f2e200 */
[----:B---3--:R-:W-:-:S06]  /*09d0*/  UISETP.NE.AND UP0, UPT, UR5, 0x1, UPT ;  /* 0x000000010500788c */ /* 0x008fcc000bf05270 */
[----:B------:R-:W-:-:S08]  /*09e0*/  DFMA R26, R2, R26, R2 ;  /* 0x0000001a021a722b */ /* 0x000fd00000000002 */
[----:B------:R-:W-:-:S08]  /*09f0*/  DFMA R2, -R22, R26, 1 ;  /* 0x3ff000001602742b */ /* 0x000fd0000000011a */
[----:B------:R-:W-:-:S08]  /*0a00*/  DFMA R2, R26, R2, R26 ;  /* 0x000000021a02722b */ /* 0x000fd0000000001a */
[----:B------:R-:W-:-:S08]  /*0a10*/  DMUL R26, R34, R2 ;  /* 0x00000002221a7228 */ /* 0x000fd00000000000 */
[----:B------:R-:W-:-:S08]  /*0a20*/  DFMA R28, -R22, R26, R34 ;  /* 0x0000001a161c722b */ /* 0x000fd00000000122 */
[----:B------:R-:W-:-:S10]  /*0a30*/  DFMA R2, R2, R28, R26 ;  /* 0x0000001c0202722b */ /* 0x000fd4000000001a */
[----:B------:R-:W-:-:S05]  /*0a40*/  FFMA R0, RZ, R23, R3 ;  /* 0x00000017ff007223 */ /* 0x000fca0000000003 */
[----:B------:R-:W-:-:S13]  /*0a50*/  FSETP.GT.AND P0, PT, |R0|, 1.469367938527859385e-39, PT ;  /* 0x001000000000780b */ /* 0x000fda0003f04200 */
[----:B------:R-:W-:Y:S05]  /*0a60*/  @P0 BRA P1, `(.L_x_18) ;  /* 0x0000000000180947 */ /* 0x000fea0000800000 */
[----:B------:R-:W-:Y:S02]  /*0a70*/  MOV R30, R22 ;  /* 0x00000016001e7202 */ /* 0x000fe40000000f00 */
[----:B------:R-:W-:Y:S02]  /*0a80*/  MOV R31, R23 ;  /* 0x00000017001f7202 */ /* 0x000fe40000000f00 */
[----:B------:R-:W-:-:S07]  /*0a90*/  MOV R50, 0xab0 ;  /* 0x00000ab000327802 */ /* 0x000fce0000000f00 */
[----:B0-----:R-:W-:Y:S05]  /*0aa0*/  CALL.REL.NOINC `($__internal_0_$__cuda_sm20_div_rn_f64_full) ;  /* 0x0000001000207944 */ /* 0x001fea0003c00000 */
[----:B------:R-:W-:Y:S01]  /*0ab0*/  MOV R2, R28 ;  /* 0x0000001c00027202 */ /* 0x000fe20000000f00 */
[----:B------:R-:W-:-:S07]  /*0ac0*/  IMAD.MOV.U32 R3, RZ, RZ, R29 ;  /* 0x000000ffff037224 */ /* 0x000fce00078e001d */
.L_x_18:
[----:B------:R-:W-:Y:S01]  /*0ad0*/  DADD R26, R2, -1 ;  /* 0xbff00000021a7429 */ /* 0x000fe20000000000 */
[----:B------:R-:W-:-:S09]  /*0ae0*/  MOV R49, RZ ;  /* 0x000000ff00317202 */ /* 0x000fd20000000f00 */
[----:B------:R-:W1:Y:S02]  /*0af0*/  F2F.F32.F64 R26, R26 ;  /* 0x0000001a001a7310 */ /* 0x000e640000301000 */
[----:B-1----:R-:W-:-:S04]  /*0b00*/  FADD R5, -R19, R26 ;  /* 0x0000001a13057221 */ /* 0x002fc80000000100 */
[----:B------:R-:W-:Y:S01]  /*0b10*/  FMUL R3, R5, R4 ;  /* 0x0000000405037220 */ /* 0x000fe20000400000 */
[----:B------:R-:W-:-:S03]  /*0b20*/  FMUL R2, R8, R5 ;  /* 0x0000000508027220 */ /* 0x000fc60000400000 */
[----:B------:R-:W-:Y:S01]  /*0b30*/  FMUL R0, R5, R3 ;  /* 0x0000000305007220 */ /* 0x000fe20000400000 */
[----:B------:R-:W-:Y:S06]  /*0b40*/  BRA.U !UP0, `(.L_x_19) ;  /* 0x0000000908747547 */ /* 0x000fec000b800000 */
[----:B------:R-:W-:Y:S01]  /*0b50*/  UIMAD UR5, UR4, UR8, URZ ;  /* 0x00000008040572a4 */ /* 0x000fe2000f8e02ff */
[----:B------:R-:W-:-:S05]  /*0b60*/  UMOV UR7, UR9 ;  /* 0x0000000900077c82 */ /* 0x000fca0008000000 */
[----:B------:R-:W-:Y:S01]  /*0b70*/  MOV R49, UR5 ;  /* 0x0000000500317c02 */ /* 0x000fe20008000f00 */
[----:B------:R-:W-:-:S06]  /*0b80*/  UMOV UR5, URZ ;  /* 0x000000ff00057c82 */ /* 0x000fcc0008000000 */
.L_x_22:
[----:B0-----:R-:W0:Y:S01]  /*0b90*/  MUFU.RCP64H R29, R25 ;  /* 0x00000019001d7308 */ /* 0x001e220000001800 */
[----:B------:R-:W-:Y:S01]  /*0ba0*/  MOV R28, 0x1 ;  /* 0x00000001001c7802 */ /* 0x000fe20000000f00 */
[----:B------:R-:W-:-:S06]  /*0bb0*/  UIADD3 UR12, UPT, UPT, UR5, 0x2, URZ ;  /* 0x00000002050c7890 */ /* 0x000fcc000fffe0ff */
[----:B------:R-:W1:Y:S01]  /*0bc0*/  I2F.F64.U32 R34, UR5 ;  /* 0x0000000500227d12 */ /* 0x000e620008201800 */
[----:B0-----:R-:W-:Y:S01]  /*0bd0*/  DFMA R26, R28, -R24, 1 ;  /* 0x3ff000001c1a742b */ /* 0x001fe20000000818 */
[----:B-1----:R-:W-:-:S07]  /*0be0*/  FSETP.GEU.AND P1, PT, |R35|, 6.5827683646048100446e-37, PT ;  /* 0x036000002300780b */ /* 0x002fce0003f2e200 */
[----:B------:R-:W-:-:S08]  /*0bf0*/  DFMA R26, R26, R26, R26 ;  /* 0x0000001a1a1a722b */ /* 0x000fd0000000001a */
[----:B------:R-:W-:-:S08]  /*0c00*/  DFMA R26, R28, R26, R28 ;  /* 0x0000001a1c1a722b */ /* 0x000fd0000000001c */
[----:B------:R-:W-:-:S08]  /*0c10*/  DFMA R30, R26, -R24, 1 ;  /* 0x3ff000001a1e742b */ /* 0x000fd00000000818 */
[----:B------:R-:W-:-:S08]  /*0c20*/  DFMA R30, R26, R30, R26 ;  /* 0x0000001e1a1e722b */ /* 0x000fd0000000001a */
[----:B------:R-:W-:-:S08]  /*0c30*/  DMUL R28, R34, R30 ;  /* 0x0000001e221c7228 */ /* 0x000fd00000000000 */
[----:B------:R-:W-:-:S08]  /*0c40*/  DFMA R26, R28, -R24, R34 ;  /* 0x800000181c1a722b */ /* 0x000fd00000000022 */
[----:B------:R-:W-:-:S10]  /*0c50*/  DFMA R28, R30, R26, R28 ;  /* 0x0000001a1e1c722b */ /* 0x000fd4000000001c */
[----:B------:R-:W-:-:S05]  /*0c60*/  FFMA R26, RZ, R25, R29 ;  /* 0x00000019ff1a7223 */ /* 0x000fca000000001d */
[----:B------:R-:W-:-:S13]  /*0c70*/  FSETP.GT.AND P0, PT, |R26|, 1.469367938527859385e-39, PT ;  /* 0x001000001a00780b */ /* 0x000fda0003f04200 */
[----:B------:R-:W-:Y:S05]  /*0c80*/  @P0 BRA P1, `(.L_x_20) ;  /* 0x0000000000100947 */ /* 0x000fea0000800000 */
[----:B------:R-:W-:Y:S01]  /*0c90*/  MOV R30, R24 ;  /* 0x00000018001e7202 */ /* 0x000fe20000000f00 */
[----:B------:R-:W-:Y:S01]  /*0ca0*/  IMAD.MOV.U32 R31, RZ, RZ, R25 ;  /* 0x000000ffff1f7224 */ /* 0x000fe200078e0019 */
[----:B------:R-:W-:-:S07]  /*0cb0*/  MOV R50, 0xcd0 ;  /* 0x00000cd000327802 */ /* 0x000fce0000000f00 */
[----:B------:R-:W-:Y:S05]  /*0cc0*/  CALL.REL.NOINC `($__internal_0_$__cuda_sm20_div_rn_f64_full) ;  /* 0x0000000c00987944 */ /* 0x000fea0003c00000 */
.L_x_20:
[----:B------:R-:W0:Y:S02]  /*0cd0*/  LDC.64 R26, c[0x0][0x398] ;  /* 0x0000e600ff1a7b82 */ /* 0x000e240000000a00 */
[----:B0-----:R-:W-:-:S05]  /*0ce0*/  IMAD.WIDE R26, R49, 0x4, R26 ;  /* 0x00000004311a7825 */ /* 0x001fca00078e021a */
[----:B------:R-:W2:Y:S04]  /*0cf0*/  LDG.E R34, desc[UR10][R26.64+0x4] ;  /* 0x0000040a1a227981 */ /* 0x000ea8000c1e1900 */
[----:B------:R-:W3:Y:S04]  /*0d00*/  LDG.E R33, desc[UR10][R26.64] ;  /* 0x0000000a1a217981 */ /* 0x000ee8000c1e1900 */
[----:B------:R-:W4:Y:S01]  /*0d10*/  LDG.E R37, desc[UR10][R26.64+0x8] ;  /* 0x0000080a1a257981 */ /* 0x000f22000c1e1900 */
[----:B------:R-:W-:Y:S01]  /*0d20*/  DADD R28, R28, -1 ;  /* 0xbff000001c1c7429 */ /* 0x000fe20000000000 */
[----:B------:R-:W0:Y:S01]  /*0d30*/  MUFU.RCP64H R31, R25 ;  /* 0x00000019001f7308 */ /* 0x000e220000001800 */
[----:B------:R-:W-:-:S08]  /*0d40*/  MOV R51, 0x3f000000 ;  /* 0x3f00000000337802 */ /* 0x000fd00000000f00 */
[----:B------:R-:W1:Y:S02]  /*0d50*/  F2F.F32.F64 R29, R28 ;  /* 0x0000001c001d7310 */ /* 0x000e640000301000 */
[----:B-1----:R-:W-:-:S04]  /*0d60*/  FADD R35, -R20, R29 ;  /* 0x0000001d14237221 */ /* 0x002fc80000000100 */
[----:B------:R-:W-:Y:S01]  /*0d70*/  FMUL R39, R35, R12 ;  /* 0x0000000c23277220 */ /* 0x000fe20000400000 */
[----:B------:R-:W-:-:S03]  /*0d80*/  FMUL R30, R6, R35 ;  /* 0x00000023061e7220 */ /* 0x000fc60000400000 */
[----:B------:R-:W-:-:S04]  /*0d90*/  FMUL R32, R35, R39 ;  /* 0x0000002723207220 */ /* 0x000fc80000400000 */
[----:B------:R-:W-:Y:S01]  /*0da0*/  FFMA R41, -R5, R30, R32 ;  /* 0x0000001e05297223 */ /* 0x000fe20000000120 */
[----:B------:R-:W-:-:S03]  /*0db0*/  MOV R30, 0x1 ;  /* 0x00000001001e7802 */ /* 0x000fc60000000f00 */
[----:B------:R-:W-:Y:S01]  /*0dc0*/  FADD R36, R0, R41 ;  /* 0x0000002900247221 */ /* 0x000fe20000000000 */
[----:B------:R-:W-:-:S03]  /*0dd0*/  MOV R41, 0x437c0000 ;  /* 0x437c000000297802 */ /* 0x000fc60000000f00 */
[----:B------:R-:W-:-:S04]  /*0de0*/  FMUL R38, R36, R15 ;  /* 0x0000000f24267220 */ /* 0x000fc80000400000 */
[----:B------:R-:W-:-:S04]  /*0df0*/  FFMA.SAT R28, R38, 0.0057249800302088260651, R51 ;  /* 0x3bbb989d261c7823 */ /* 0x000fc80000002033 */
[----:B------:R-:W-:Y:S01]  /*0e00*/  FFMA.RM R40, R28, R41, 12582913 ;  /* 0x4b4000011c287423 */ /* 0x000fe20000004029 */
[----:B0-----:R-:W-:-:S03]  /*0e10*/  DFMA R28, R30, -R24, 1 ;  /* 0x3ff000001e1c742b */ /* 0x001fc60000000818 */
[----:B------:R-:W-:-:S04]  /*0e20*/  FADD R41, R40, -12583039 ;  /* 0xcb40007f28297421 */ /* 0x000fc80000000000 */
[----:B------:R-:W-:Y:S01]  /*0e30*/  FFMA R41, R38, 1.4426950216293334961, -R41 ;  /* 0x3fb8aa3b26297823 */ /* 0x000fe20000000829 */
[----:B------:R-:W-:-:S03]  /*0e40*/  DFMA R28, R28, R28, R28 ;  /* 0x0000001c1c1c722b */ /* 0x000fc6000000001c */
[----:B------:R-:W-:Y:S01]  /*0e50*/  FFMA R50, R38, 1.925963033500011079e-08, R41 ;  /* 0x32a5706026327823 */ /* 0x000fe20000000029 */
[----:B------:R-:W-:Y:S01]  /*0e60*/  SHF.L.U32 R38, R40, 0x17, RZ ;  /* 0x0000001728267819 */ /* 0x000fe200000006ff */
[----:B------:R-:W-:Y:S02]  /*0e70*/  FMUL R40, R7, R36 ;  /* 0x0000002407287220 */ /* 0x000fe40000400000 */
[----:B------:R0:W1:Y:S01]  /*0e80*/  MUFU.EX2 R41, R50 ;  /* 0x0000003200297308 */ /* 0x0000620000000800 */
[----:B------:R-:W-:-:S08]  /*0e90*/  DFMA R28, R30, R28, R30 ;  /* 0x0000001c1e1c722b */ /* 0x000fd0000000001e */
[----:B------:R-:W-:Y:S01]  /*0ea0*/  DFMA R30, R28, -R24, 1 ;  /* 0x3ff000001c1e742b */ /* 0x000fe20000000818 */
[----:B0-----:R-:W-:-:S07]  /*0eb0*/  FMUL R50, R8, R35 ;  /* 0x0000002308327220 */ /* 0x001fce0000400000 */
[----:B------:R-:W-:Y:S01]  /*0ec0*/  DFMA R30, R28, R30, R28 ;  /* 0x0000001e1c1e722b */ /* 0x000fe2000000001c */
[----:B-1----:R-:W-:Y:S01]  /*0ed0*/  FMUL R38, R38, R41 ;  /* 0x0000002926267220 */ /* 0x002fe20000400000 */
[----:B------:R-:W0:Y:S02]  /*0ee0*/  I2F.F64.U32 R28, UR12 ;  /* 0x0000000c001c7d12 */ /* 0x000e240008201800 */
[----:B0-----:R-:W-:Y:S01]  /*0ef0*/  FSETP.GEU.AND P1, PT, |R29|, 6.5827683646048100446e-37, PT ;  /* 0x036000001d00780b */ /* 0x001fe20003f2e200 */
[----:B--2---:R-:W-:Y:S01]  /*0f00*/  FMUL R41, R17, R34 ;  /* 0x0000002211297220 */ /* 0x004fe20000400000 */
[-C--:B------:R-:W-:Y:S01]  /*0f10*/  FFMA R13, R34, R38.reuse, R13 ;  /* 0x00000026220d7223 */ /* 0x080fe2000000000d */
[----:B------:R-:W-:Y:S02]  /*0f20*/  FADD R34, R38, R38 ;  /* 0x0000002626227221 */ /* 0x000fe40000000000 */
[----:B---3--:R-:W-:Y:S01]  /*0f30*/  FFMA R41, R18, R33, R41 ;  /* 0x0000002112297223 */ /* 0x008fe20000000029 */
[----:B------:R-:W-:Y:S01]  /*0f40*/  FFMA R14, R33, R38, R14 ;  /* 0x00000026210e7223 */ /* 0x000fe2000000000e */
[----:B------:R-:W-:Y:S01]  /*0f50*/  FMUL R33, R35, R11 ;  /* 0x0000000b23217220 */ /* 0x000fe20000400000 */
[----:B------:R-:W-:Y:S01]  /*0f60*/  FMUL R51, R34, R15 ;  /* 0x0000000f22337220 */ /* 0x000fe20000400000 */
[----:B------:R-:W-:Y:S01]  /*0f70*/  FFMA R35, R5, R50, -R32 ;  /* 0x0000003205237223 */ /* 0x000fe20000000820 */
[----:B----4-:R-:W-:Y:S01]  /*0f80*/  FFMA R48, R37, R38, R48 ;  /* 0x0000002625307223 */ /* 0x010fe20000000030 */
[----:B------:R-:W-:Y:S01]  /*0f90*/  FFMA R40, R5, R33, R40 ;  /* 0x0000002105287223 */ /* 0x000fe20000000028 */
[----:B------:R-:W-:Y:S01]  /*0fa0*/  DMUL R32, R30, R28 ;  /* 0x0000001c1e207228 */ /* 0x000fe20000000000 */
[----:B------:R-:W-:Y:S01]  /*0fb0*/  FMUL R36, R51, R10 ;  /* 0x0000000a33247220 */ /* 0x000fe20000400000 */
[----:B------:R-:W-:Y:S01]  /*0fc0*/  FADD R38, -R3, R50 ;  /* 0x0000003203267221 */ /* 0x000fe20000000100 */
[----:B------:R-:W-:Y:S01]  /*0fd0*/  FMUL R40, R51, R40 ;  /* 0x0000002833287220 */ /* 0x000fe20000400000 */
[----:B------:R-:W-:Y:S01]  /*0fe0*/  FFMA R50, R5, R50, -R0 ;  /* 0x0000003205327223 */ /* 0x000fe20000000800 */
[----:B------:R-:W-:-:S03]  /*0ff0*/  FMUL R36, R36, R35 ;  /* 0x0000002324247220 */ /* 0x000fc60000400000 */
[----:B------:R-:W-:-:S08]  /*1000*/  DFMA R34, R32, -R24, R28 ;  /* 0x800000182022722b */ /* 0x000fd0000000001c */
[----:B------:R-:W-:Y:S01]  /*1010*/  DFMA R30, R30, R34, R32 ;  /* 0x000000221e1e722b */ /* 0x000fe20000000020 */
[----:B------:R-:W-:Y:S01]  /*1020*/  FADD R34, R2, -R39 ;  /* 0x8000002702227221 */ /* 0x000fe20000000000 */
[C---:B------:R-:W-:Y:S01]  /*1030*/  FMUL R33, R51.reuse, R38 ;  /* 0x0000002633217220 */ /* 0x040fe20000400000 */
[----:B------:R-:W-:Y:S02]  /*1040*/  FFMA R32, R16, R37, R41 ;  /* 0x0000002510207223 */ /* 0x000fe40000000029 */
[C---:B------:R-:W-:Y:S01]  /*1050*/  FMUL R34, R51.reuse, R34 ;  /* 0x0000002233227220 */ /* 0x040fe20000400000 */
[----:B------:R-:W-:Y:S01]  /*1060*/  FMUL R51, R51, R9 ;  /* 0x0000000933337220 */ /* 0x000fe20000400000 */
[C---:B------:R-:W-:Y:S01]  /*1070*/  FFMA R46, R32.reuse, R33, R46 ;  /* 0x00000021202e7223 */ /* 0x040fe2000000002e */
[C---:B------:R-:W-:Y:S02]  /*1080*/  FFMA R43, -R32.reuse, R40, R43 ;  /* 0x00000028202b7223 */ /* 0x040fe4000000012b */
[----:B------:R-:W-:Y:S01]  /*1090*/  FFMA R35, RZ, R25, R31 ;  /* 0x00000019ff237223 */ /* 0x000fe2000000001f */
[----:B------:R-:W-:Y:S01]  /*10a0*/  FMUL R51, R51, R50 ;  /* 0x0000003233337220 */ /* 0x000fe20000400000 */
[C---:B------:R-:W-:Y:S01]  /*10b0*/  FFMA R47, R32.reuse, R34, R47 ;  /* 0x00000022202f7223 */ /* 0x040fe2000000002f */
[----:B------:R-:W-:-:S02]  /*10c0*/  FFMA R45, R32, R36, R45 ;  /* 0x00000024202d7223 */ /* 0x000fc4000000002d */
[----:B------:R-:W-:Y:S01]  /*10d0*/  FSETP.GT.AND P0, PT, |R35|, 1.469367938527859385e-39, PT ;  /* 0x001000002300780b */ /* 0x000fe20003f04200 */
[----:B------:R-:W-:-:S12]  /*10e0*/  FFMA R44, R32, R51, R44 ;  /* 0x00000033202c7223 */ /* 0x000fd8000000002c */
[----:B------:R-:W-:Y:S05]  /*10f0*/  @P0 BRA P1, `(.L_x_21) ;  /* 0x0000000000200947 */ /* 0x000fea0000800000 */
[----:B------:R-:W-:Y:S01]  /*1100*/  IMAD.MOV.U32 R34, RZ, RZ, R28 ;  /* 0x000000ffff227224 */ /* 0x000fe200078e001c */
[----:B------:R-:W-:Y:S02]  /*1110*/  MOV R35, R29 ;  /* 0x0000001d00237202 */ /* 0x000fe40000000f00 */
[----:B------:R-:W-:Y:S02]  /*1120*/  MOV R30, R24 ;  /* 0x00000018001e7202 */ /* 0x000fe40000000f00 */
[----:B------:R-:W-:Y:S02]  /*1130*/  MOV R31, R25 ;  /* 0x00000019001f7202 */ /* 0x000fe40000000f00 */
[----:B------:R-:W-:-:S07]  /*1140*/  MOV R50, 0x1160 ;  /* 0x0000116000327802 */ /* 0x000fce0000000f00 */
[----:B------:R-:W-:Y:S05]  /*1150*/  CALL.REL.NOINC `($__internal_0_$__cuda_sm20_div_rn_f64_full) ;  /* 0x0000000800747944 */ /* 0x000fea0003c00000 */
[----:B------:R-:W-:Y:S01]  /*1160*/  MOV R30, R28 ;  /* 0x0000001c001e7202 */ /* 0x000fe20000000f00 */
[----:B------:R-:W-:-:S07]  /*1170*/  IMAD.MOV.U32 R31, RZ, RZ, R29 ;  /* 0x000000ffff1f7224 */ /* 0x000fce00078e001d */
.L_x_21:
[----:B------:R-:W0:Y:S02]  /*1180*/  LDC R28, c[0x0][0x3c4] ;  /* 0x0000f100ff1c7b82 */ /* 0x000e240000000800 */
[----:B0-----:R-:W-:-:S05]  /*1190*/  IMAD.WIDE R26, R28, 0x4, R26 ;  /* 0x000000041c1a7825 */ /* 0x001fca00078e021a */
[----:B------:R-:W2:Y:S04]  /*11a0*/  LDG.E R32, desc[UR10][R26.64+0x4] ;  /* 0x0000040a1a207981 */ /* 0x000ea8000c1e1900 */
[----:B------:R-:W3:Y:S04]  /*11b0*/  LDG.E R33, desc[UR10][R26.64] ;  /* 0x0000000a1a217981 */ /* 0x000ee8000c1e1900 */
[----:B------:R0:W4:Y:S01]  /*11c0*/  LDG.E R29, desc[UR10][R26.64+0x8] ;  /* 0x0000080a1a1d7981 */ /* 0x000122000c1e1900 */
[----:B------:R-:W-:Y:S01]  /*11d0*/  DADD R30, R30, -1 ;  /* 0xbff000001e1e7429 */ /* 0x000fe20000000000 */
[----:B------:R-:W-:Y:S01]  /*11e0*/  MOV R40, 0x3f000000 ;  /* 0x3f00000000287802 */ /* 0x000fe20000000f00 */
[----:B------:R-:W-:Y:S01]  /*11f0*/  UIADD3 UR7, UPT, UPT, UR7, 0x2, URZ ;  /* 0x0000000207077890 */ /* 0x000fe2000fffe0ff */
[----:B------:R-:W-:Y:S01]  /*1200*/  LEA R49, R28, R49, 0x1 ;  /* 0x000000311c317211 */ /* 0x000fe200078e08ff */
[----:B------:R-:W-:-:S02]  /*1210*/  UIADD3 UR5, UPT, UPT, UR5, 0x4, URZ ;  /* 0x0000000405057890 */ /* 0x000fc4000fffe0ff */
[----:B------:R-:W-:Y:S01]  /*1220*/  UISETP.NE.AND UP0, UPT, UR7, URZ, UPT ;  /* 0x000000ff0700728c */ /* 0x000fe2000bf05270 */
[----:B0-----:R-:W-:-:S03]  /*1230*/  MOV R27, 0x437c0000 ;  /* 0x437c0000001b7802 */ /* 0x001fc60000000f00 */
[----:B------:R-:W0:Y:S02]  /*1240*/  F2F.F32.F64 R31, R30 ;  /* 0x0000001e001f7310 */ /* 0x000e240000301000 */
[----:B0-----:R-:W-:-:S04]  /*1250*/  FADD R35, -R20, R31 ;  /* 0x0000001f14237221 */ /* 0x001fc80000000100 */
[----:B------:R-:W-:Y:S01]  /*1260*/  FMUL R36, R35, R12 ;  /* 0x0000000c23247220 */ /* 0x000fe20000400000 */
[----:B------:R-:W-:-:S03]  /*1270*/  FMUL R37, R6, R35 ;  /* 0x0000002306257220 */ /* 0x000fc60000400000 */
[----:B------:R-:W-:-:S04]  /*1280*/  FMUL R34, R35, R36 ;  /* 0x0000002423227220 */ /* 0x000fc80000400000 */
[----:B------:R-:W-:-:S04]  /*1290*/  FFMA R37, -R5, R37, R34 ;  /* 0x0000002505257223 */ /* 0x000fc80000000122 */
[----:B------:R-:W-:-:S04]  /*12a0*/  FADD R38, R0, R37 ;  /* 0x0000002500267221 */ /* 0x000fc80000000000 */
[----:B------:R-:W-:Y:S01]  /*12b0*/  FMUL R37, R38, R15 ;  /* 0x0000000f26257220 */ /* 0x000fe20000400000 */
[----:B------:R-:W-:-:S03]  /*12c0*/  FMUL R50, R7, R38 ;  /* 0x0000002607327220 */ /* 0x000fc60000400000 */
[----:B------:R-:W-:Y:S01]  /*12d0*/  FFMA.SAT R26, R37, 0.0057249800302088260651, R40 ;  /* 0x3bbb989d251a7823 */ /* 0x000fe20000002028 */
[----:B------:R-:W-:-:S03]  /*12e0*/  FMUL R40, R8, R35 ;  /* 0x0000002308287220 */ /* 0x000fc60000400000 */
[----:B------:R-:W-:Y:S01]  /*12f0*/  FFMA.RM R26, R26, R27, 12582913 ;  /* 0x4b4000011a1a7423 */ /* 0x000fe2000000401b */
[----:B------:R-:W-:-:S03]  /*1300*/  FADD R31, -R3, R40 ;  /* 0x00000028031f7221 */ /* 0x000fc60000000100 */
[C---:B------:R-:W-:Y:S01]  /*1310*/  FADD R30, R26.reuse, -12583039 ;  /* 0xcb40007f1a1e7421 */ /* 0x040fe20000000000 */
[----:B------:R-:W-:-:S03]  /*1320*/  SHF.L.U32 R26, R26, 0x17, RZ ;  /* 0x000000171a1a7819 */ /* 0x000fc600000006ff */
[----:B------:R-:W-:-:S04]  /*1330*/  FFMA R30, R37, 1.4426950216293334961, -R30 ;  /* 0x3fb8aa3b251e7823 */ /* 0x000fc8000000081e */
[----:B------:R-:W-:Y:S01]  /*1340*/  FFMA R30, R37, 1.925963033500011079e-08, R30 ;  /* 0x32a57060251e7823 */ /* 0x000fe2000000001e */
[----:B------:R-:W-:-:S03]  /*1350*/  FFMA R37, R5, R40, -R0 ;  /* 0x0000002805257223 */ /* 0x000fc60000000800 */
[----:B------:R-:W0:Y:S02]  /*1360*/  MUFU.EX2 R27, R30 ;  /* 0x0000001e001b7308 */ /* 0x000e240000000800 */
[----:B0-----:R-:W-:Y:S01]  /*1370*/  FMUL R26, R26, R27 ;  /* 0x0000001b1a1a7220 */ /* 0x001fe20000400000 */
[----:B------:R-:W-:Y:S01]  /*1380*/  FMUL R27, R35, R11 ;  /* 0x0000000b231b7220 */ /* 0x000fe20000400000 */
[C---:B------:R-:W-:Y:S02]  /*1390*/  FFMA R35, R5.reuse, R40, -R34 ;  /* 0x0000002805237223 */ /* 0x040fe40000000822 */
[----:B------:R-:W-:Y:S01]  /*13a0*/  FADD R38, R26, R26 ;  /* 0x0000001a1a267221 */ /* 0x000fe20000000000 */
[----:B------:R-:W-:Y:S01]  /*13b0*/  FFMA R39, R5, R27, R50 ;  /* 0x0000001b05277223 */ /* 0x000fe20000000032 */
[----:B------:R-:W-:Y:S02]  /*13c0*/  FADD R27, R2, -R36 ;  /* 0x80000024021b7221 */ /* 0x000fe40000000000 */
[----:B------:R-:W-:-:S04]  /*13d0*/  FMUL R38, R38, R15 ;  /* 0x0000000f26267220 */ /* 0x000fc80000400000 */
[C---:B------:R-:W-:Y:S01]  /*13e0*/  FMUL R30, R38.reuse, R27 ;  /* 0x0000001b261e7220 */ /* 0x040fe20000400000 */
[C---:B------:R-:W-:Y:S01]  /*13f0*/  FMUL R31, R38.reuse, R31 ;  /* 0x0000001f261f7220 */ /* 0x040fe20000400000 */
[C---:B------:R-:W-:Y:S01]  /*1400*/  FMUL R36, R38.reuse, R39 ;  /* 0x0000002726247220 */ /* 0x040fe20000400000 */
[C---:B------:R-:W-:Y:S01]  /*1410*/  FMUL R34, R38.reuse, R10 ;  /* 0x0000000a26227220 */ /* 0x040fe20000400000 */
[----:B------:R-:W-:-:S03]  /*1420*/  FMUL R38, R38, R9 ;  /* 0x0000000926267220 */ /* 0x000fc60000400000 */
[----:B------:R-:W-:Y:S01]  /*1430*/  FMUL R34, R34, R35 ;  /* 0x0000002322227220 */ /* 0x000fe20000400000 */
[----:B------:R-:W-:Y:S01]  /*1440*/  FMUL R37, R38, R37 ;  /* 0x0000002526257220 */ /* 0x000fe20000400000 */
[----:B--2---:R-:W-:Y:S01]  /*1450*/  FMUL R27, R17, R32 ;  /* 0x00000020111b7220 */ /* 0x004fe20000400000 */
[----:B------:R-:W-:-:S03]  /*1460*/  FFMA R13, R32, R26, R13 ;  /* 0x0000001a200d7223 */ /* 0x000fc6000000000d */
[----:B---3--:R-:W-:Y:S01]  /*1470*/  FFMA R27, R18, R33, R27 ;  /* 0x00000021121b7223 */ /* 0x008fe2000000001b */
[----:B------:R-:W-:-:S03]  /*1480*/  FFMA R14, R33, R26, R14 ;  /* 0x0000001a210e7223 */ /* 0x000fc6000000000e */
[----:B----4-:R-:W-:Y:S01]  /*1490*/  FFMA R28, R16, R29, R27 ;  /* 0x0000001d101c7223 */ /* 0x010fe2000000001b */
[----:B------:R-:W-:-:S03]  /*14a0*/  FFMA R48, R29, R26, R48 ;  /* 0x0000001a1d307223 */ /* 0x000fc60000000030 */
[C---:B------:R-:W-:Y:S01]  /*14b0*/  FFMA R47, R28.reuse, R30, R47 ;  /* 0x0000001e1c2f7223 */ /* 0x040fe2000000002f */
[C---:B------:R-:W-:Y:S01]  /*14c0*/  FFMA R46, R28.reuse, R31, R46 ;  /* 0x0000001f1c2e7223 */ /* 0x040fe2000000002e */
[C---:B------:R-:W-:Y:S01]  /*14d0*/  FFMA R43, -R28.reuse, R36, R43 ;  /* 0x000000241c2b7223 */ /* 0x040fe2000000012b */
[C---:B------:R-:W-:Y:S01]  /*14e0*/  FFMA R45, R28.reuse, R34, R45 ;  /* 0x000000221c2d7223 */ /* 0x040fe2000000002d */
[----:B------:R-:W-:Y:S01]  /*14f0*/  FFMA R44, R28, R37, R44 ;  /* 0x000000251c2c7223 */ /* 0x000fe2000000002c */
[----:B------:R-:W-:Y:S06]  /*1500*/  BRA.U UP0, `(.L_x_22) ;  /* 0xfffffff500a07547 */ /* 0x000fec000b83ffff */
[----:B------:R-:W-:-:S07]  /*1510*/  IMAD.U32 R49, RZ, RZ, UR6 ;  /* 0x00000006ff317e24 */ /* 0x000fce000f8e00ff */
.L_x_19:
[----:B------:R-:W1:Y:S02]  /*1520*/  LDCU UR5, c[0x0][0x3c0] ;  /* 0x00007800ff0577ac */ /* 0x000e640008000800 */
[----:B-1----:R-:W-:-:S09]  /*1530*/  ULOP3.LUT UP0, URZ, UR5, 0x1, URZ, 0xc0, !UPT ;  /* 0x0000000105ff7892 */ /* 0x002fd2000f80c0ff */
[----:B------:R-:W-:Y:S05]  /*1540*/  BRA.U !UP0, `(.L_x_23) ;  /* 0x00000005082c7547 */ /* 0x000fea000b800000 */
[----:B0-----:R-:W0:Y:S01]  /*1550*/  MUFU.RCP64H R27, R25 ;  /* 0x00000019001b7308 */ /* 0x001e220000001800 */
[----:B------:R-:W-:Y:S02]  /*1560*/  MOV R26, 0x1 ;  /* 0x00000001001a7802 */ /* 0x000fe40000000f00 */
[----:B------:R-:W-:-:S06]  /*1570*/  SHF.L.U32 R34, R49, 0x1, RZ ;  /* 0x0000000131227819 */ /* 0x000fcc00000006ff */
[----:B------:R-:W1:Y:S01]  /*1580*/  I2F.F64.U32 R34, R34 ;  /* 0x0000002200227312 */ /* 0x000e620000201800 */
        /* <DEDUP_REMOVED lines=12> */
[----:B------:R-:W-:Y:S02]  /*1650*/  MOV R30, R24 ;  /* 0x00000018001e7202 */ /* 0x000fe40000000f00 */
[----:B------:R-:W-:Y:S02]  /*1660*/  MOV R31, R25 ;  /* 0x00000019001f7202 */ /* 0x000fe40000000f00 */
[----:B------:R-:W-:-:S07]  /*1670*/  MOV R50, 0x1690 ;  /* 0x0000169000327802 */ /* 0x000fce0000000f00 */
[----:B------:R-:W-:Y:S05]  /*1680*/  CALL.REL.NOINC `($__internal_0_$__cuda_sm20_div_rn_f64_full) ;  /* 0x0000000400287944 */ /* 0x000fea0003c00000 */
.L_x_24:
[----:B------:R-:W0:Y:S08]  /*1690*/  LDC.64 R26, c[0x0][0x3c0] ;  /* 0x0000f000ff1a7b82 */ /* 0x000e300000000a00 */
[----:B------:R-:W1:Y:S01]  /*16a0*/  LDC.64 R30, c[0x0][0x398] ;  /* 0x0000e600ff1e7b82 */ /* 0x000e620000000a00 */
[----:B0-----:R-:W-:-:S04]  /*16b0*/  IMAD R26, R26, UR4, R49 ;  /* 0x000000041a1a7c24 */ /* 0x001fc8000f8e0231 */
[----:B------:R-:W-:-:S04]  /*16c0*/  IMAD R27, R26, R27, RZ ;  /* 0x0000001b1a1b7224 */ /* 0x000fc800078e02ff */
[----:B-1----:R-:W-:-:S05]  /*16d0*/  IMAD.WIDE R30, R27, 0x4, R30 ;  /* 0x000000041b1e7825 */ /* 0x002fca00078e021e */
[----:B------:R-:W2:Y:S04]  /*16e0*/  LDG.E R26, desc[UR10][R30.64+0x4] ;  /* 0x0000040a1e1a7981 */ /* 0x000ea8000c1e1900 */
[----:B------:R-:W3:Y:S04]  /*16f0*/  LDG.E R27, desc[UR10][R30.64] ;  /* 0x0000000a1e1b7981 */ /* 0x000ee8000c1e1900 */
[----:B------:R0:W4:Y:S01]  /*1700*/  LDG.E R33, desc[UR10][R30.64+0x8] ;  /* 0x0000080a1e217981 */ /* 0x000122000c1e1900 */
[----:B------:R-:W-:Y:S01]  /*1710*/  DADD R28, R28, -1 ;  /* 0xbff000001c1c7429 */ /* 0x000fe20000000000 */
[----:B------:R-:W-:Y:S01]  /*1720*/  IMAD.MOV.U32 R38, RZ, RZ, 0x3f000000 ;  /* 0x3f000000ff267424 */ /* 0x000fe200078e00ff */
[----:B0-----:R-:W-:-:S08]  /*1730*/  MOV R31, 0x437c0000 ;  /* 0x437c0000001f7802 */ /* 0x001fd00000000f00 */
[----:B------:R-:W0:Y:S02]  /*1740*/  F2F.F32.F64 R29, R28 ;  /* 0x0000001c001d7310 */ /* 0x000e240000301000 */
[----:B0-----:R-:W-:-:S04]  /*1750*/  FADD R35, -R20, R29 ;  /* 0x0000001d14237221 */ /* 0x001fc80000000100 */
[C---:B------:R-:W-:Y:S01]  /*1760*/  FMUL R32, R35.reuse, R12 ;  /* 0x0000000c23207220 */ /* 0x040fe20000400000 */
[----:B------:R-:W-:Y:S01]  /*1770*/  FMUL R36, R6, R35 ;  /* 0x0000002306247220 */ /* 0x000fe20000400000 */
[C---:B------:R-:W-:Y:S02]  /*1780*/  FMUL R39, R35.reuse, R11 ;  /* 0x0000000b23277220 */ /* 0x040fe40000400000 */
[----:B------:R-:W-:-:S04]  /*1790*/  FMUL R34, R35, R32 ;  /* 0x0000002023227220 */ /* 0x000fc80000400000 */
[----:B------:R-:W-:-:S04]  /*17a0*/  FFMA R37, -R5, R36, R34 ;  /* 0x0000002405257223 */ /* 0x000fc80000000122 */
[----:B------:R-:W-:-:S04]  /*17b0*/  FADD R36, R0, R37 ;  /* 0x0000002500247221 */ /* 0x000fc80000000000 */
[----:B------:R-:W-:Y:S01]  /*17c0*/  FMUL R37, R36, R15 ;  /* 0x0000000f24257220 */ /* 0x000fe20000400000 */
[----:B------:R-:W-:-:S03]  /*17d0*/  FMUL R36, R7, R36 ;  /* 0x0000002407247220 */ /* 0x000fc60000400000 */
[----:B------:R-:W-:Y:S01]  /*17e0*/  FFMA.SAT R30, R37, 0.0057249800302088260651, R38 ;  /* 0x3bbb989d251e7823 */ /* 0x000fe20000002026 */
[----:B------:R-:W-:Y:S01]  /*17f0*/  FMUL R38, R8, R35 ;  /* 0x0000002308267220 */ /* 0x000fe20000400000 */
[----:B------:R-:W-:Y:S02]  /*1800*/  FFMA R39, R5, R39, R36 ;  /* 0x0000002705277223 */ /* 0x000fe40000000024 */
[----:B------:R-:W-:Y:S01]  /*1810*/  FFMA.RM R30, R30, R31, 12582913 ;  /* 0x4b4000011e1e7423 */ /* 0x000fe2000000401f */
[----:B------:R-:W-:Y:S01]  /*1820*/  FADD R31, R2, -R32 ;  /* 0x80000020021f7221 */ /* 0x000fe20000000000 */
[----:B------:R-:W-:Y:S02]  /*1830*/  FADD R35, -R3, R38 ;  /* 0x0000002603237221 */ /* 0x000fe40000000100 */
[C---:B------:R-:W-:Y:S01]  /*1840*/  FADD R28, R30.reuse, -12583039 ;  /* 0xcb40007f1e1c7421 */ /* 0x040fe20000000000 */
[----:B------:R-:W-:-:S03]  /*1850*/  SHF.L.U32 R30, R30, 0x17, RZ ;  /* 0x000000171e1e7819 */ /* 0x000fc600000006ff */
[----:B------:R-:W-:-:S04]  /*1860*/  FFMA R28, R37, 1.4426950216293334961, -R28 ;  /* 0x3fb8aa3b251c7823 */ /* 0x000fc8000000081c */
[----:B------:R-:W-:Y:S01]  /*1870*/  FFMA R28, R37, 1.925963033500011079e-08, R28 ;  /* 0x32a57060251c7823 */ /* 0x000fe2000000001c */
[----:B------:R-:W-:-:S03]  /*1880*/  FFMA R37, R5, R38, -R34 ;  /* 0x0000002605257223 */ /* 0x000fc60000000822 */
[----:B------:R-:W0:Y:S02]  /*1890*/  MUFU.EX2 R29, R28 ;  /* 0x0000001c001d7308 */ /* 0x000e240000000800 */
[----:B0-----:R-:W-:Y:S01]  /*18a0*/  FMUL R29, R30, R29 ;  /* 0x0000001d1e1d7220 */ /* 0x001fe20000400000 */
[----:B------:R-:W-:-:S03]  /*18b0*/  FFMA R30, R5, R38, -R0 ;  /* 0x00000026051e7223 */ /* 0x000fc60000000800 */
[----:B------:R-:W-:-:S04]  /*18c0*/  FADD R2, R29, R29 ;  /* 0x0000001d1d027221 */ /* 0x000fc80000000000 */
[----:B------:R-:W-:-:S04]  /*18d0*/  FMUL R2, R2, R15 ;  /* 0x0000000f02027220 */ /* 0x000fc80000400000 */
[C---:B------:R-:W-:Y:S01]  /*18e0*/  FMUL R0, R2.reuse, R10 ;  /* 0x0000000a02007220 */ /* 0x040fe20000400000 */
[C---:B------:R-:W-:Y:S01]  /*18f0*/  FMUL R5, R2.reuse, R9 ;  /* 0x0000000902057220 */ /* 0x040fe20000400000 */
[C---:B------:R-:W-:Y:S01]  /*1900*/  FMUL R31, R2.reuse, R31 ;  /* 0x0000001f021f7220 */ /* 0x040fe20000400000 */
[C---:B------:R-:W-:Y:S01]  /*1910*/  FMUL R35, R2.reuse, R35 ;  /* 0x0000002302237220 */ /* 0x040fe20000400000 */
[----:B------:R-:W-:Y:S01]  /*1920*/  FMUL R28, R2, R39 ;  /* 0x00000027021c7220 */ /* 0x000fe20000400000 */
        /* <DEDUP_REMOVED lines=12> */
[----:B------:R-:W-:-:S07]  /*19f0*/  FFMA R44, R0, R5, R44 ;  /* 0x00000005002c7223 */ /* 0x000fce000000002c */
.L_x_23:
[----:B------:R-:W1:Y:S01]  /*1a00*/  LDCU UR5, c[0x0][0x3bc] ;  /* 0x00007780ff0577ac */ /* 0x000e620008000800 */
[----:B------:R-:W-:-:S04]  /*1a10*/  UIADD3 UR4, UPT, UPT, UR4, 0x1, URZ ;  /* 0x0000000104047890 */ /* 0x000fc8000fffe0ff */
[----:B-1----:R-:W-:-:S09]  /*1a20*/  UISETP.NE.AND UP0, UPT, UR4, UR5, UPT ;  /* 0x000000050400728c */ /* 0x002fd2000bf05270 */
[----:B------:R-:W-:Y:S05]  /*1a30*/  BRA.U UP0, `(.L_x_25) ;  /* 0xffffffed00c47547 */ /* 0x000fea000b83ffff */
.L_x_14:
[----:B------:R-:W1:Y:S08]  /*1a40*/  LDC.64 R2, c[0x0][0x3a0] ;  /* 0x0000e800ff027b82 */ /* 0x000e700000000a00 */
[----:B------:R-:W2:Y:S08]  /*1a50*/  LDC.64 R4, c[0x0][0x3a8] ;  /* 0x0000ea00ff047b82 */ /* 0x000eb00000000a00 */
[----:B------:R-:W3:Y:S01]  /*1a60*/  LDC.64 R6, c[0x0][0x3b0] ;  /* 0x0000ec00ff067b82 */ /* 0x000ee20000000a00 */
[----:B-1----:R-:W-:-:S05]  /*1a70*/  IMAD.WIDE R2, R42, 0x4, R2 ;  /* 0x000000042a027825 */ /* 0x002fca00078e0202 */
[----:B------:R-:W-:Y:S01]  /*1a80*/  STG.E desc[UR10][R2.64], R45 ;  /* 0x0000002d02007986 */ /* 0x000fe2000c10190a */
[----:B--2---:R-:W-:-:S03]  /*1a90*/  IMAD.WIDE R4, R21, 0x4, R4 ;  /* 0x0000000415047825 */ /* 0x004fc600078e0204 */
[----:B------:R-:W-:Y:S04]  /*1aa0*/  STG.E desc[UR10][R2.64+0x4], R44 ;  /* 0x0000042c02007986 */ /* 0x000fe8000c10190a */
[----:B------:R-:W-:Y:S01]  /*1ab0*/  STG.E desc[UR10][R2.64+0x8], R43 ;  /* 0x0000082b02007986 */ /* 0x000fe2000c10190a */
[----:B---3--:R-:W-:-:S03]  /*1ac0*/  IMAD.WIDE R6, R42, 0x4, R6 ;  /* 0x000000042a067825 */ /* 0x008fc600078e0206 */
[----:B------:R-:W-:Y:S04]  /*1ad0*/  STG.E desc[UR10][R4.64], R47 ;  /* 0x0000002f04007986 */ /* 0x000fe8000c10190a */
[----:B------:R-:W-:Y:S04]  /*1ae0*/  STG.E desc[UR10][R4.64+0x4], R46 ;  /* 0x0000042e04007986 */ /* 0x000fe8000c10190a */
[----:B------:R-:W-:Y:S04]  /*1af0*/  STG.E desc[UR10][R6.64], R14 ;  /* 0x0000000e06007986 */ /* 0x000fe8000c10190a */
[----:B------:R-:W-:Y:S04]  /*1b00*/  STG.E desc[UR10][R6.64+0x4], R13 ;  /* 0x0000040d06007986 */ /* 0x000fe8000c10190a */
[----:B------:R-:W-:Y:S01]  /*1b10*/  STG.E desc[UR10][R6.64+0x8], R48 ;  /* 0x0000083006007986 */ /* 0x000fe2000c10190a */
[----:B------:R-:W-:Y:S05]  /*1b20*/  EXIT ;  /* 0x000000000000794d */ /* 0x000fea0003800000 */
        .weak           $__internal_0_$__cuda_sm20_div_rn_f64_full
        .type           $__internal_0_$__cuda_sm20_div_rn_f64_full,@function
        .size           $__internal_0_$__cuda_sm20_div_rn_f64_full,($__internal_1_$__cuda_sm20_rcp_rn_f32_slowpath - $__internal_0_$__cuda_sm20_div_rn_f64_full)
$__internal_0_$__cuda_sm20_div_rn_f64_full:
[C---:B------:R-:W-:Y:S02]  /*1b30*/  FSETP.GEU.AND P0, PT, |R31|.reuse, 1.469367938527859385e-39, PT ;  /* 0x001000001f00780b */ /* 0x040fe40003f0e200 */
[C---:B------:R-:W-:Y:S02]  /*1b40*/  LOP3.LUT R28, R31.reuse, 0x800fffff, RZ, 0xc0, !PT ;  /* 0x800fffff1f1c7812 */ /* 0x040fe400078ec0ff */
[----:B------:R-:W-:Y:S02]  /*1b50*/  MOV R32, 0x1 ;  /* 0x0000000100207802 */ /* 0x000fe40000000f00 */
[----:B------:R-:W-:Y:S02]  /*1b60*/  LOP3.LUT R29, R28, 0x3ff00000, RZ, 0xfc, !PT ;  /* 0x3ff000001c1d7812 */ /* 0x000fe400078efcff */
[----:B------:R-:W-:Y:S02]  /*1b70*/  MOV R28, R30 ;  /* 0x0000001e001c7202 */ /* 0x000fe40000000f00 */
[----:B------:R-:W-:-:S02]  /*1b80*/  LOP3.LUT R51, R31, 0x7ff00000, RZ, 0xc0, !PT ;  /* 0x7ff000001f337812 */ /* 0x000fc400078ec0ff */
[----:B------:R-:W-:Y:S01]  /*1b90*/  MOV R53, 0x1ca00000 ;  /* 0x1ca0000000357802 */ /* 0x000fe20000000f00 */
[----:B------:R-:W-:-:S06]  /*1ba0*/  @!P0 DMUL R28, R30, 8.98846567431157953865e+307 ;  /* 0x7fe000001e1c8828 */ /* 0x000fcc0000000000 */
[----:B------:R-:W0:Y:S02]  /*1bb0*/  MUFU.RCP64H R33, R29 ;  /* 0x0000001d00217308 */ /* 0x000e240000001800 */
[----:B0-----:R-:W-:-:S08]  /*1bc0*/  DFMA R36, R32, -R28, 1 ;  /* 0x3ff000002024742b */ /* 0x001fd0000000081c */
[----:B------:R-:W-:-:S08]  /*1bd0*/  DFMA R36, R36, R36, R36 ;  /* 0x000000242424722b */ /* 0x000fd00000000024 */
[----:B------:R-:W-:Y:S01]  /*1be0*/  DFMA R36, R32, R36, R32 ;  /* 0x000000242024722b */ /* 0x000fe20000000020 */
[----:B------:R-:W-:Y:S01]  /*1bf0*/  MOV R33, R35 ;  /* 0x0000002300217202 */ /* 0x000fe20000000f00 */
[----:B------:R-:W-:-:S03]  /*1c00*/  IMAD.MOV.U32 R32, RZ, RZ, R34 ;  /* 0x000000ffff207224 */ /* 0x000fc600078e0022 */
[----:B------:R-:W-:-:S03]  /*1c10*/  LOP3.LUT R52, R33, 0x7ff00000, RZ, 0xc0, !PT ;  /* 0x7ff0000021347812 */ /* 0x000fc600078ec0ff */
[----:B------:R-:W-:Y:S01]  /*1c20*/  DFMA R34, R36, -R28, 1 ;  /* 0x3ff000002422742b */ /* 0x000fe2000000081c */
[----:B------:R-:W-:Y:S02]  /*1c30*/  ISETP.GE.U32.AND P1, PT, R52, R51, PT ;  /* 0x000000333400720c */ /* 0x000fe40003f26070 */
[----:B------:R-:W-:-:S05]  /*1c40*/  MOV R54, R52 ;  /* 0x0000003400367202 */ /* 0x000fca0000000f00 */
[----:B------:R-:W-:Y:S01]  /*1c50*/  DFMA R34, R36, R34, R36 ;  /* 0x000000222422722b */ /* 0x000fe20000000024 */
[----:B------:R-:W-:Y:S02]  /*1c60*/  SEL R37, R53, 0x63400000, !P1 ;  /* 0x6340000035257807 */ /* 0x000fe40004800000 */
[----:B------:R-:W-:Y:S02]  /*1c70*/  FSETP.GEU.AND P1, PT, |R33|, 1.469367938527859385e-39, PT ;  /* 0x001000002100780b */ /* 0x000fe40003f2e200 */
[----:B------:R-:W-:Y:S02]  /*1c80*/  LOP3.LUT R37, R37, 0x800fffff, R33, 0xf8, !PT ;  /* 0x800fffff25257812 */ /* 0x000fe400078ef821 */
[----:B------:R-:W-:-:S09]  /*1c90*/  MOV R36, R32 ;  /* 0x0000002000247202 */ /* 0x000fd20000000f00 */
[----:B------:R-:W-:Y:S05]  /*1ca0*/  @P1 BRA `(.L_x_26) ;  /* 0x0000000000201947 */ /* 0x000fea0003800000 */
[----:B------:R-:W-:Y:S01]  /*1cb0*/  LOP3.LUT R39, R31, 0x7ff00000, RZ, 0xc0, !PT ;  /* 0x7ff000001f277812 */ /* 0x000fe200078ec0ff */
[----:B------:R-:W-:-:S03]  /*1cc0*/  IMAD.MOV.U32 R38, RZ, RZ, RZ ;  /* 0x000000ffff267224 */ /* 0x000fc600078e00ff */
[----:B------:R-:W-:-:S04]  /*1cd0*/  ISETP.GE.U32.AND P1, PT, R52, R39, PT ;  /* 0x000000273400720c */ /* 0x000fc80003f26070 */
[----:B------:R-:W-:-:S04]  /*1ce0*/  SEL R39, R53, 0x63400000, !P1 ;  /* 0x6340000035277807 */ /* 0x000fc80004800000 */
[----:B------:R-:W-:-:S04]  /*1cf0*/  LOP3.LUT R39, R39, 0x80000000, R33, 0xf8, !PT ;  /* 0x8000000027277812 */ /* 0x000fc800078ef821 */
[----:B------:R-:W-:-:S06]  /*1d00*/  LOP3.LUT R39, R39, 0x100000, RZ, 0xfc, !PT ;  /* 0x0010000027277812 */ /* 0x000fcc00078efcff */
[----:B------:R-:W-:-:S10]  /*1d10*/  DFMA R36, R36, 2, -R38 ;  /* 0x400000002424782b */ /* 0x000fd40000000826 */
[----:B------:R-:W-:-:S07]  /*1d20*/  LOP3.LUT R54, R37, 0x7ff00000, RZ, 0xc0, !PT ;  /* 0x7ff0000025367812 */ /* 0x000fce00078ec0ff */
.L_x_26:
[----:B------:R-:W-:Y:S01]  /*1d30*/  DMUL R38, R34, R36 ;  /* 0x0000002422267228 */ /* 0x000fe20000000000 */
[----:B------:R-:W-:-:S07]  /*1d40*/  @!P0 LOP3.LUT R51, R29, 0x7ff00000, RZ, 0xc0, !PT ;  /* 0x7ff000001d338812 */ /* 0x000fce00078ec0ff */
[----:B------:R-:W-:-:S08]  /*1d50*/  DFMA R40, R38, -R28, R36 ;  /* 0x8000001c2628722b */ /* 0x000fd00000000024 */
[----:B------:R-:W-:Y:S01]  /*1d60*/  DFMA R40, R34, R40, R38 ;  /* 0x000000282228722b */ /* 0x000fe20000000026 */
[----:B------:R-:W-:-:S04]  /*1d70*/  IADD3 R34, PT, PT, R54, -0x1, RZ ;  /* 0xffffffff36227810 */ /* 0x000fc80007ffe0ff */
[----:B------:R-:W-:Y:S02]  /*1d80*/  ISETP.GT.U32.AND P0, PT, R34, 0x7feffffe, PT ;  /* 0x7feffffe2200780c */ /* 0x000fe40003f04070 */
[----:B------:R-:W-:-:S04]  /*1d90*/  IADD3 R34, PT, PT, R51, -0x1, RZ ;  /* 0xffffffff33227810 */ /* 0x000fc80007ffe0ff */
[----:B------:R-:W-:-:S13]  /*1da0*/  ISETP.GT.U32.OR P0, PT, R34, 0x7feffffe, P0 ;  /* 0x7feffffe2200780c */ /* 0x000fda0000704470 */
[----:B------:R-:W-:Y:S05]  /*1db0*/  @P0 BRA `(.L_x_27) ;  /* 0x00000000006c0947 */ /* 0x000fea0003800000 */
[----:B------:R-:W-:Y:S01]  /*1dc0*/  LOP3.LUT R33, R31, 0x7ff00000, RZ, 0xc0, !PT ;  /* 0x7ff000001f217812 */ /* 0x000fe200078ec0ff */
[----:B------:R-:W-:-:S03]  /*1dd0*/  IMAD.MOV.U32 R32, RZ, RZ, RZ ;  /* 0x000000ffff207224 */ /* 0x000fc600078e00ff */
[CC--:B------:R-:W-:Y:S02]  /*1de0*/  ISETP.GE.U32.AND P0, PT, R52.reuse, R33.reuse, PT ;  /* 0x000000213400720c */ /* 0x0c0fe40003f06070 */
[----:B------:R-:W-:Y:S02]  /*1df0*/  VIADDMNMX R52, R52, -R33, 0xb9600000, !PT ;  /* 0xb960000034347446 */ /* 0x000fe40007800921 */
[----:B------:R-:W-:Y:S02]  /*1e00*/  SEL R53, R53, 0x63400000, !P0 ;  /* 0x6340000035357807 */ /* 0x000fe40004000000 */
[----:B------:R-:W-:-:S04]  /*1e10*/  VIMNMX R38, PT, PT, R52, 0x46a00000, PT ;  /* 0x46a0000034267848 */ /* 0x000fc80003fe0100 */
[----:B------:R-:W-:-:S04]  /*1e20*/  IADD3 R38, PT, PT, -R53, R38, RZ ;  /* 0x0000002635267210 */ /* 0x000fc80007ffe1ff */
[----:B------:R-:W-:-:S06]  /*1e30*/  IADD3 R33, PT, PT, R38, 0x7fe00000, RZ ;  /* 0x7fe0000026217810 */ /* 0x000fcc0007ffe0ff */
[----:B------:R-:W-:-:S10]  /*1e40*/  DMUL R34, R40, R32 ;  /* 0x0000002028227228 */ /* 0x000fd40000000000 */
[----:B------:R-:W-:-:S13]  /*1e50*/  FSETP.GTU.AND P0, PT, |R35|, 1.469367938527859385e-39, PT ;  /* 0x001000002300780b */ /* 0x000fda0003f0c200 */
[----:B------:R-:W-:Y:S05]  /*1e60*/  @P0 BRA `(.L_x_28) ;  /* 0x0000000000940947 */ /* 0x000fea0003800000 */
[----:B------:R-:W-:Y:S01]  /*1e70*/  DFMA R28, R40, -R28, R36 ;  /* 0x8000001c281c722b */ /* 0x000fe20000000024 */
[----:B------:R-:W-:-:S09]  /*1e80*/  MOV R32, RZ ;  /* 0x000000ff00207202 */ /* 0x000fd20000000f00 */
[C---:B------:R-:W-:Y:S02]  /*1e90*/  FSETP.NEU.AND P0, PT, R29.reuse, RZ, PT ;  /* 0x000000ff1d00720b */ /* 0x040fe40003f0d000 */
[----:B------:R-:W-:-:S04]  /*1ea0*/  LOP3.LUT R31, R29, 0x80000000, R31, 0x48, !PT ;  /* 0x800000001d1f7812 */ /* 0x000fc800078e481f */
[----:B------:R-:W-:-:S07]  /*1eb0*/  LOP3.LUT R33, R31, R33, RZ, 0xfc, !PT ;  /* 0x000000211f217212 */ /* 0x000fce00078efcff */
[----:B------:R-:W-:Y:S05]  /*1ec0*/  @!P0 BRA `(.L_x_28) ;  /* 0x00000000007c8947 */ /* 0x000fea0003800000 */
[----:B------:R-:W-:Y:S01]  /*1ed0*/  IADD3 R29, PT, PT, -R38, RZ, RZ ;  /* 0x000000ff261d7210 */ /* 0x000fe20007ffe1ff */
[----:B------:R-:W-:Y:S01]  /*1ee0*/  DMUL.RP R32, R40, R32 ;  /* 0x0000002028207228 */ /* 0x000fe20000008000 */
[----:B------:R-:W-:-:S06]  /*1ef0*/  MOV R28, RZ ;  /* 0x000000ff001c7202 */ /* 0x000fcc0000000f00 */
[----:B------:R-:W-:-:S03]  /*1f00*/  DFMA R28, R34, -R28, R40 ;  /* 0x8000001c221c722b */ /* 0x000fc60000000028 */
[----:B------:R-:W-:-:S03]  /*1f10*/  LOP3.LUT R31, R33, R31, RZ, 0x3c, !PT ;  /* 0x0000001f211f7212 */ /* 0x000fc600078e3cff */
[----:B------:R-:W-:-:S04]  /*1f20*/  IADD3 R28, PT, PT, -R38, -0x43300000, RZ ;  /* 0xbcd00000261c7810 */ /* 0x000fc80007ffe1ff */
[----:B------:R-:W-:-:S04]  /*1f30*/  FSETP.NEU.AND P0, PT, |R29|, R28, PT ;  /* 0x0000001c1d00720b */ /* 0x000fc80003f0d200 */
[----:B------:R-:W-:Y:S02]  /*1f40*/  FSEL R34, R32, R34, !P0 ;  /* 0x0000002220227208 */ /* 0x000fe40004000000 */
[----:B------:R-:W-:Y:S01]  /*1f50*/  FSEL R35, R31, R35, !P0 ;  /* 0x000000231f237208 */ /* 0x000fe20004000000 */
[----:B------:R-:W-:Y:S06]  /*1f60*/  BRA `(.L_x_28) ;  /* 0x0000000000547947 */ /* 0x000fec0003800000 */
.L_x_27:
[----:B------:R-:W-:-:S14]  /*1f70*/  DSETP.NAN.AND P0, PT, R32, R32, PT ;  /* 0x000000202000722a */ /* 0x000fdc0003f08000 */
[----:B------:R-:W-:Y:S05]  /*1f80*/  @P0 BRA `(.L_x_29) ;  /* 0x0000000000440947 */ /* 0x000fea0003800000 */
[----:B------:R-:W-:-:S14]  /*1f90*/  DSETP.NAN.AND P0, PT, R30, R30, PT ;  /* 0x0000001e1e00722a */ /* 0x000fdc0003f08000 */
[----:B------:R-:W-:Y:S05]  /*1fa0*/  @P0 BRA `(.L_x_30) ;  /* 0x0000000000300947 */ /* 0x000fea0003800000 */
[----:B------:R-:W-:Y:S01]  /*1fb0*/  ISETP.NE.AND P0, PT, R54, R51, PT ;  /* 0x000000333600720c */ /* 0x000fe20003f05270 */
[----:B------:R-:W-:Y:S01]  /*1fc0*/  IMAD.MOV.U32 R35, RZ, RZ, -0x80000 ;  /* 0xfff80000ff237424 */ /* 0x000fe200078e00ff */
[----:B------:R-:W-:-:S11]  /*1fd0*/  MOV R34, 0x0 ;  /* 0x0000000000227802 */ /* 0x000fd60000000f00 */
[----:B------:R-:W-:Y:S05]  /*1fe0*/  @!P0 BRA `(.L_x_28) ;  /* 0x0000000000348947 */ /* 0x000fea0003800000 */
[----:B------:R-:W-:Y:S02]  /*1ff0*/  ISETP.NE.AND P0, PT, R54, 0x7ff00000, PT ;  /* 0x7ff000003600780c */ /* 0x000fe40003f05270 */
[----:B------:R-:W-:Y:S02]  /*2000*/  LOP3.LUT R35, R33, 0x80000000, R31, 0x48, !PT ;  /* 0x8000000021237812 */ /* 0x000fe400078e481f */
[----:B------:R-:W-:-:S13]  /*2010*/  ISETP.EQ.OR P0, PT, R51, RZ, !P0 ;  /* 0x000000ff3300720c */ /* 0x000fda0004702670 */
[----:B------:R-:W-:Y:S02]  /*2020*/  @P0 LOP3.LUT R28, R35, 0x7ff00000, RZ, 0xfc, !PT ;  /* 0x7ff00000231c0812 */ /* 0x000fe400078efcff */
[----:B------:R-:W-:Y:S02]  /*2030*/  @!P0 MOV R34, RZ ;  /* 0x000000ff00228202 */ /* 0x000fe40000000f00 */
[----:B------:R-:W-:Y:S02]  /*2040*/  @P0 MOV R34, RZ ;  /* 0x000000ff00220202 */ /* 0x000fe40000000f00 */
[----:B------:R-:W-:Y:S01]  /*2050*/  @P0 MOV R35, R28 ;  /* 0x0000001c00230202 */ /* 0x000fe20000000f00 */
[----:B------:R-:W-:Y:S06]  /*2060*/  BRA `(.L_x_28) ;  /* 0x0000000000147947 */ /* 0x000fec0003800000 */
.L_x_30:
[----:B------:R-:W-:Y:S02]  /*2070*/  LOP3.LUT R35, R31, 0x80000, RZ, 0xfc, !PT ;  /* 0x000800001f237812 */ /* 0x000fe400078efcff */
[----:B------:R-:W-:Y:S01]  /*2080*/  MOV R34, R30 ;  /* 0x0000001e00227202 */ /* 0x000fe20000000f00 */
[----:B------:R-:W-:Y:S06]  /*2090*/  BRA `(.L_x_28) ;  /* 0x0000000000087947 */ /* 0x000fec0003800000 */
.L_x_29:
[----:B------:R-:W-:Y:S01]  /*20a0*/  LOP3.LUT R35, R33, 0x80000, RZ, 0xfc, !PT ;  /* 0x0008000021237812 */ /* 0x000fe200078efcff */
[----:B------:R-:W-:-:S07]  /*20b0*/  IMAD.MOV.U32 R34, RZ, RZ, R32 ;  /* 0x000000ffff227224 */ /* 0x000fce00078e0020 */
.L_x_28:
[----:B------:R-:W-:Y:S02]  /*20c0*/  MOV R51, 0x0 ;  /* 0x0000000000337802 */ /* 0x000fe40000000f00 */
[----:B------:R-:W-:Y:S02]  /*20d0*/  MOV R28, R34 ;  /* 0x00000022001c7202 */ /* 0x000fe40000000f00 */
[----:B------:R-:W-:Y:S01]  /*20e0*/  MOV R29, R35 ;  /* 0x00000023001d7202 */ /* 0x000fe20000000f00 */
[----:B------:R-:W-:Y:S06]  /*20f0*/  RET.REL.NODEC R50 `(_gs_render_backward_cuda) ;  /* 0xffffffdc32c07950 */ /* 0x000fec0003c3ffff */
        .weak           $__internal_1_$__cuda_sm20_rcp_rn_f32_slowpath
        .type           $__internal_1_$__cuda_sm20_rcp_rn_f32_slowpath,@function
        .size           $__internal_1_$__cuda_sm20_rcp_rn_f32_slowpath,($__internal_2_$__cuda_sm3x_div_rn_noftz_f32_slowpath - $__internal_1_$__cuda_sm20_rcp_rn_f32_slowpath)
$__internal_1_$__cuda_sm20_rcp_rn_f32_slowpath:
[----:B------:R-:W-:Y:S01]  /*2100*/  SHF.L.U32 R0, R2, 0x1, RZ ;  /* 0x0000000102007819 */ /* 0x000fe200000006ff */
[----:B------:R-:W-:Y:S03]  /*2110*/  BSSY.RECONVERGENT B1, `(.L_x_31) ;  /* 0x0000030000017945 */ /* 0x000fe60003800200 */
[----:B------:R-:W-:-:S04]  /*2120*/  SHF.R.U32.HI R26, RZ, 0x18, R0 ;  /* 0x00000018ff1a7819 */ /* 0x000fc80000011600 */
[----:B------:R-:W-:-:S13]  /*2130*/  ISETP.NE.U32.AND P0, PT, R26, RZ, PT ;  /* 0x000000ff1a00720c */ /* 0x000fda0003f05070 */
[----:B------:R-:W-:Y:S05]  /*2140*/  @P0 BRA `(.L_x_32) ;  /* 0x0000000000280947 */ /* 0x000fea0003800000 */
[----:B------:R-:W-:-:S05]  /*2150*/  IMAD.SHL.U32 R0, R2, 0x2, RZ ;  /* 0x0000000202007824 */ /* 0x000fca00078e00ff */
[----:B------:R-:W-:-:S13]  /*2160*/  ISETP.NE.AND P0, PT, R0, RZ, PT ;  /* 0x000000ff0000720c */ /* 0x000fda0003f05270 */
[----:B------:R-:W-:Y:S01]  /*2170*/  @P0 FFMA R22, R2, 1.84467440737095516160e+19, RZ ;  /* 0x5f80000002160823 */ /* 0x000fe200000000ff */
[----:B------:R-:W-:Y:S08]  /*2180*/  @!P0 MUFU.RCP R5, R2 ;  /* 0x0000000200058308 */ /* 0x000ff00000001000 */
[----:B------:R-:W0:Y:S02]  /*2190*/  @P0 MUFU.RCP R23, R22 ;  /* 0x0000001600170308 */ /* 0x000e240000001000 */
[----:B0-----:R-:W-:-:S04]  /*21a0*/  @P0 FFMA R0, R22, R23, -1 ;  /* 0xbf80000016000423 */ /* 0x001fc80000000017 */
[----:B------:R-:W-:-:S04]  /*21b0*/  @P0 FADD.FTZ R0, -R0, -RZ ;  /* 0x800000ff00000221 */ /* 0x000fc80000010100 */
[----:B------:R-:W-:-:S04]  /*21c0*/  @P0 FFMA R0, R23, R0, R23 ;  /* 0x0000000017000223 */ /* 0x000fc80000000017 */
[----:B------:R-:W-:Y:S01]  /*21d0*/  @P0 FFMA R5, R0, 1.84467440737095516160e+19, RZ ;  /* 0x5f80000000050823 */ /* 0x000fe200000000ff */
[----:B------:R-:W-:Y:S06]  /*21e0*/  BRA `(.L_x_33) ;  /* 0x0000000000887947 */ /* 0x000fec0003800000 */
.L_x_32:
[----:B------:R-:W-:-:S04]  /*21f0*/  IADD3 R27, PT, PT, R26, -0xfd, RZ ;  /* 0xffffff031a1b7810 */ /* 0x000fc80007ffe0ff */
[----:B------:R-:W-:-:S13]  /*2200*/  ISETP.GT.U32.AND P0, PT, R27, 0x1, PT ;  /* 0x000000011b00780c */ /* 0x000fda0003f04070 */
[----:B------:R-:W-:Y:S05]  /*2210*/  @P0 BRA `(.L_x_34) ;  /* 0x0000000000780947 */ /* 0x000fea0003800000 */
[----:B------:R-:W-:Y:S01]  /*2220*/  LOP3.LUT R0, R2, 0x7fffff, RZ, 0xc0, !PT ;  /* 0x007fffff02007812 */ /* 0x000fe200078ec0ff */
[----:B------:R-:W-:-:S03]  /*2230*/  HFMA2 R24, -RZ, RZ, 0, 1.78813934326171875e-07 ;  /* 0x00000003ff187431 */ /* 0x000fc600000001ff */
[----:B------:R-:W-:-:S04]  /*2240*/  LOP3.LUT R0, R0, 0x3f800000, RZ, 0xfc, !PT ;  /* 0x3f80000000007812 */ /* 0x000fc800078efcff */
[----:B------:R-:W0:Y:S01]  /*2250*/  MUFU.RCP R5, R0 ;  /* 0x0000000000057308 */ /* 0x000e220000001000 */
[----:B------:R-:W-:Y:S01]  /*2260*/  SHF.L.U32 R24, R24, R27, RZ ;  /* 0x0000001b18187219 */ /* 0x000fe200000006ff */
[----:B0-----:R-:W-:-:S04]  /*2270*/  FFMA R22, R0, R5, -1 ;  /* 0xbf80000000167423 */ /* 0x001fc80000000005 */
[----:B------:R-:W-:-:S04]  /*2280*/  FADD.FTZ R22, -R22, -RZ ;  /* 0x800000ff16167221 */ /* 0x000fc80000010100 */
[CCC-:B------:R-:W-:Y:S01]  /*2290*/  FFMA.RM R23, R5.reuse, R22.reuse, R5.reuse ;  /* 0x0000001605177223 */ /* 0x1c0fe20000004005 */
[----:B------:R-:W-:-:S04]  /*22a0*/  FFMA.RP R22, R5, R22, R5 ;  /* 0x0000001605167223 */ /* 0x000fc80000008005 */
[C---:B------:R-:W-:Y:S02]  /*22b0*/  LOP3.LUT R5, R23.reuse, 0x7fffff, RZ, 0xc0, !PT ;  /* 0x007fffff17057812 */ /* 0x040fe400078ec0ff */
[----:B------:R-:W-:Y:S02]  /*22c0*/  FSETP.NEU.FTZ.AND P0, PT, R23, R22, PT ;  /* 0x000000161700720b */ /* 0x000fe40003f1d000 */
[----:B------:R-:W-:Y:S02]  /*22d0*/  LOP3.LUT R5, R5, 0x800000, RZ, 0xfc, !PT ;  /* 0x0080000005057812 */ /* 0x000fe400078efcff */
[----:B------:R-:W-:Y:S02]  /*22e0*/  SEL R22, RZ, 0xffffffff, !P0 ;  /* 0xffffffffff167807 */ /* 0x000fe40004000000 */
[----:B------:R-:W-:Y:S02]  /*22f0*/  LOP3.LUT R24, R24, R5, RZ, 0xc0, !PT ;  /* 0x0000000518187212 */ /* 0x000fe400078ec0ff */
[----:B------:R-:W-:-:S02]  /*2300*/  IADD3 R22, PT, PT, -R22, RZ, RZ ;  /* 0x000000ff16167210 */ /* 0x000fc40007ffe1ff */
[-C--:B------:R-:W-:Y:S02]  /*2310*/  SHF.R.U32.HI R24, RZ, R27.reuse, R24 ;  /* 0x0000001bff187219 */ /* 0x080fe40000011618 */
[----:B------:R-:W-:Y:S02]  /*2320*/  LOP3.LUT P1, RZ, R22, R27, R5, 0xf8, !PT ;  /* 0x0000001b16ff7212 */ /* 0x000fe4000782f805 */
[C---:B------:R-:W-:Y:S02]  /*2330*/  LOP3.LUT P0, RZ, R24.reuse, 0x1, RZ, 0xc0, !PT ;  /* 0x0000000118ff7812 */ /* 0x040fe4000780c0ff */
[----:B------:R-:W-:-:S04]  /*2340*/  LOP3.LUT P2, RZ, R24, 0x2, RZ, 0xc0, !PT ;  /* 0x0000000218ff7812 */ /* 0x000fc8000784c0ff */
[----:B------:R-:W-:Y:S02]  /*2350*/  PLOP3.LUT P0, PT, P0, P1, P2, 0xe0, 0x0 ;  /* 0x000000000000781c */ /* 0x000fe40000703c20 */
[----:B------:R-:W-:Y:S02]  /*2360*/  LOP3.LUT P1, RZ, R2, 0x7fffff, RZ, 0xc0, !PT ;  /* 0x007fffff02ff7812 */ /* 0x000fe4000782c0ff */
[----:B------:R-:W-:-:S04]  /*2370*/  SEL R0, RZ, 0x1, !P0 ;  /* 0x00000001ff007807 */ /* 0x000fc80004000000 */
[----:B------:R-:W-:-:S04]  /*2380*/  IADD3 R0, PT, PT, -R0, RZ, RZ ;  /* 0x000000ff00007210 */ /* 0x000fc80007ffe1ff */
[----:B------:R-:W-:Y:S01]  /*2390*/  ISETP.GE.AND P0, PT, R0, RZ, PT ;  /* 0x000000ff0000720c */ /* 0x000fe20003f06270 */
[----:B------:R-:W-:-:S05]  /*23a0*/  VIADD R0, R26, 0xffffff04 ;  /* 0xffffff041a007836 */ /* 0x000fca0000000000 */
[----:B------:R-:W-:-:S07]  /*23b0*/  SHF.R.U32.HI R5, RZ, R0, R5 ;  /* 0x00000000ff057219 */ /* 0x000fce0000011605 */
[----:B------:R-:W-:-:S04]  /*23c0*/  @!P0 IADD3 R5, PT, PT, R5, 0x1, RZ ;  /* 0x0000000105058810 */ /* 0x000fc80007ffe0ff */
[----:B------:R-:W-:-:S04]  /*23d0*/  @!P1 SHF.L.U32 R5, R5, 0x1, RZ ;  /* 0x0000000105059819 */ /* 0x000fc800000006ff */
[----:B------:R-:W-:Y:S01]  /*23e0*/  LOP3.LUT R5, R5, 0x80000000, R2, 0xf8, !PT ;  /* 0x8000000005057812 */ /* 0x000fe200078ef802 */
[----:B------:R-:W-:Y:S06]  /*23f0*/  BRA `(.L_x_33) ;  /* 0x0000000000047947 */ /* 0x000fec0003800000 */
.L_x_34:
[----:B------:R0:W1:Y:S02]  /*2400*/  MUFU.RCP R5, R2 ;  /* 0x0000000200057308 */ /* 0x0000640000001000 */
.L_x_33:
[----:B------:R-:W-:Y:S05]  /*2410*/  BSYNC.RECONVERGENT B1 ;  /* 0x0000000000017941 */ /* 0x000fea0003800200 */
.L_x_31:
[----:B------:R-:W-:Y:S01]  /*2420*/  HFMA2 R23, -RZ, RZ, 0, 0 ;  /* 0x00000000ff177431 */ /* 0x000fe200000001ff */
[----:B------:R-:W-:-:S04]  /*2430*/  MOV R22, R25 ;  /* 0x0000001900167202 */ /* 0x000fc80000000f00 */
[----:B01----:R-:W-:Y:S05]  /*2440*/  RET.REL.NODEC R22 `(_gs_render_backward_cuda) ;  /* 0xffffffd816ec7950 */ /* 0x003fea0003c3ffff */
        .weak           $__internal_2_$__cuda_sm3x_div_rn_noftz_f32_slowpath
        .type           $__internal_2_$__cuda_sm3x_div_rn_noftz_f32_slowpath,@function
        .size           $__internal_2_$__cuda_sm3x_div_rn_noftz_f32_slowpath,(.L_x_81 - $__internal_2_$__cuda_sm3x_div_rn_noftz_f32_slowpath)
$__internal_2_$__cuda_sm3x_div_rn_noftz_f32_slowpath:
[----:B------:R-:W-:Y:S01]  /*2450*/  SHF.R.U32.HI R5, RZ, 0x17, R0 ;  /* 0x00000017ff057819 */ /* 0x000fe20000011600 */
[----:B------:R-:W-:Y:S04]  /*2460*/  BSSY.RECONVERGENT B1, `(.L_x_35) ;  /* 0x000005c000017945 */ /* 0x000fe80003800200 */
[----:B------:R-:W-:Y:S01]  /*2470*/  BSSY.RELIABLE B2, `(.L_x_36) ;  /* 0x000001a000027945 */ /* 0x000fe20003800100 */
[----:B------:R-:W-:Y:S02]  /*2480*/  MOV R7, R0 ;  /* 0x0000000000077202 */ /* 0x000fe40000000f00 */
[----:B------:R-:W-:-:S05]  /*2490*/  LOP3.LUT R5, R5, 0xff, RZ, 0xc0, !PT ;  /* 0x000000ff05057812 */ /* 0x000fca00078ec0ff */
[----:B------:R-:W-:-:S05]  /*24a0*/  VIADD R9, R5, 0xffffffff ;  /* 0xffffffff05097836 */ /* 0x000fca0000000000 */
[----:B------:R-:W-:-:S13]  /*24b0*/  ISETP.GT.U32.AND P0, PT, R9, 0xfd, PT ;  /* 0x000000fd0900780c */ /* 0x000fda0003f04070 */
[----:B------:R-:W-:Y:S01]  /*24c0*/  @!P0 MOV R6, RZ ;  /* 0x000000ff00068202 */ /* 0x000fe20000000f00 */
[----:B------:R-:W-:Y:S06]  /*24d0*/  @!P0 BRA `(.L_x_37) ;  /* 0x00000000004c8947 */ /* 0x000fec0003800000 */
[----:B------:R-:W-:-:S13]  /*24e0*/  FSETP.GTU.FTZ.AND P0, PT, |R0|, +INF , PT ;  /* 0x7f8000000000780b */ /* 0x000fda0003f1c200 */
[----:B------:R-:W-:Y:S05]  /*24f0*/  @P0 BREAK.RELIABLE B2 ;  /* 0x0000000000020942 */ /* 0x000fea0003800100 */
[----:B------:R-:W-:Y:S05]  /*2500*/  @P0 BRA `(.L_x_38) ;  /* 0x0000000400400947 */ /* 0x000fea0003800000 */
[----:B------:R-:W-:-:S05]  /*2510*/  HFMA2 R6, -RZ, RZ, -1.75, 0 ;  /* 0xbf000000ff067431 */ /* 0x000fca00000001ff */
[----:B------:R-:W-:-:S13]  /*2520*/  LOP3.LUT P0, RZ, R7, 0x7fffffff, R6, 0xc8, !PT ;  /* 0x7fffffff07ff7812 */ /* 0x000fda000780c806 */
[----:B------:R-:W-:Y:S05]  /*2530*/  @!P0 BREAK.RELIABLE B2 ;  /* 0x0000000000028942 */ /* 0x000fea0003800100 */
[----:B------:R-:W-:Y:S05]  /*2540*/  @!P0 BRA `(.L_x_39) ;  /* 0x0000000400288947 */ /* 0x000fea0003800000 */
[----:B------:R-:W-:Y:S02]  /*2550*/  FSETP.NEU.FTZ.AND P0, PT, |R0|, +INF , PT ;  /* 0x7f8000000000780b */ /* 0x000fe40003f1d200 */
[----:B------:R-:W-:-:S04]  /*2560*/  LOP3.LUT P1, RZ, R6, 0x7fffffff, RZ, 0xc0, !PT ;  /* 0x7fffffff06ff7812 */ /* 0x000fc8000782c0ff */
[----:B------:R-:W-:-:S13]  /*2570*/  PLOP3.LUT P0, PT, P0, P1, PT, 0x2f, 0xf2 ;  /* 0x0000000000f2781c */ /* 0x000fda0000702577 */
[----:B------:R-:W-:Y:S05]  /*2580*/  @P0 BREAK.RELIABLE B2 ;  /* 0x0000000000020942 */ /* 0x000fea0003800100 */
[----:B------:R-:W-:Y:S05]  /*2590*/  @P0 BRA `(.L_x_40) ;  /* 0x00000004000c0947 */ /* 0x000fea0003800000 */
[----:B------:R-:W-:-:S13]  /*25a0*/  LOP3.LUT P0, RZ, R7, 0x7fffffff, RZ, 0xc0, !PT ;  /* 0x7fffffff07ff7812 */ /* 0x000fda000780c0ff */
[----:B------:R-:W-:Y:S05]  /*25b0*/  @!P0 BREAK.RELIABLE B2 ;  /* 0x0000000000028942 */ /* 0x000fea0003800100 */
[----:B------:R-:W-:Y:S05]  /*25c0*/  @!P0 BRA `(.L_x_41) ;  /* 0x0000000000f48947 */ /* 0x000fea0003800000 */
[----:B------:R-:W-:Y:S02]  /*25d0*/  ISETP.GE.AND P0, PT, R9, RZ, PT ;  /* 0x000000ff0900720c */ /* 0x000fe40003f06270 */
[----:B------:R-:W-:-:S11]  /*25e0*/  MOV R6, RZ ;  /* 0x000000ff00067202 */ /* 0x000fd60000000f00 */
[----:B------:R-:W-:Y:S01]  /*25f0*/  @!P0 FFMA R7, R0, 1.84467440737095516160e+19, RZ ;  /* 0x5f80000000078823 */ /* 0x000fe200000000ff */
[----:B------:R-:W-:-:S07]  /*2600*/  @!P0 VIADD R6, R6, 0x40 ;  /* 0x0000004006068836 */ /* 0x000fce0000000000 */
.L_x_37:
[----:B------:R-:W-:Y:S05]  /*2610*/  BSYNC.RELIABLE B2 ;  /* 0x0000000000027941 */ /* 0x000fea0003800100 */
.L_x_36:
[----:B------:R-:W-:Y:S01]  /*2620*/  LEA R0, R5, 0xc0800000, 0x17 ;  /* 0xc080000005007811 */ /* 0x000fe200078eb8ff */
[----:B------:R-:W-:Y:S01]  /*2630*/  UMOV UR4, 0xbf000000 ;  /* 0xbf00000000047882 */ /* 0x000fe20000000000 */
[----:B------:R-:W-:Y:S01]  /*2640*/  IADD3 R6, PT, PT, R6, 0x7e, -R5 ;  /* 0x0000007e06067810 */ /* 0x000fe20007ffe805 */
[----:B------:R-:W-:Y:S01]  /*2650*/  UIADD3 UR4, UPT, UPT, UR4, 0x800000, URZ ;  /* 0x0080000004047890 */ /* 0x000fe2000fffe0ff */
[----:B------:R-:W-:Y:S01]  /*2660*/  IADD3 R7, PT, PT, -R0, R7, RZ ;  /* 0x0000000700077210 */ /* 0x000fe20007ffe1ff */
[----:B------:R-:W-:Y:S03]  /*2670*/  BSSY.RECONVERGENT B2, `(.L_x_42) ;  /* 0x0000031000027945 */ /* 0x000fe60003800200 */
[----:B------:R-:W0:Y:S01]  /*2680*/  MUFU.RCP R0, R7 ;  /* 0x0000000700007308 */ /* 0x000e220000001000 */
[----:B------:R-:W-:-:S04]  /*2690*/  FADD.FTZ R9, -R7, -RZ ;  /* 0x800000ff07097221 */ /* 0x000fc80000010100 */
[----:B0-----:R-:W-:-:S04]  /*26a0*/  FFMA R11, R0, R9, 1 ;  /* 0x3f800000000b7423 */ /* 0x001fc80000000009 */
[----:B------:R-:W-:-:S04]  /*26b0*/  FFMA R0, R0, R11, R0 ;  /* 0x0000000b00007223 */ /* 0x000fc80000000000 */
[----:B------:R-:W-:-:S04]  /*26c0*/  FFMA R10, R0, UR4, RZ ;  /* 0x00000004000a7c23 */ /* 0x000fc800080000ff */
[----:B------:R-:W-:-:S04]  /*26d0*/  FFMA R11, R9, R10, UR4 ;  /* 0x00000004090b7e23 */ /* 0x000fc8000800000a */
[----:B------:R-:W-:-:S04]  /*26e0*/  FFMA R11, R0, R11, R10 ;  /* 0x0000000b000b7223 */ /* 0x000fc8000000000a */
[----:B------:R-:W-:-:S04]  /*26f0*/  FFMA R10, R9, R11, UR4 ;  /* 0x00000004090a7e23 */ /* 0x000fc8000800000b */
[----:B------:R-:W-:-:S05]  /*2700*/  FFMA R9, R0, R10, R11 ;  /* 0x0000000a00097223 */ /* 0x000fca000000000b */
[----:B------:R-:W-:-:S04]  /*2710*/  SHF.R.U32.HI R7, RZ, 0x17, R9 ;  /* 0x00000017ff077819 */ /* 0x000fc80000011609 */
[----:B------:R-:W-:-:S04]  /*2720*/  LOP3.LUT R7, R7, 0xff, RZ, 0xc0, !PT ;  /* 0x000000ff07077812 */ /* 0x000fc800078ec0ff */
[----:B------:R-:W-:-:S04]  /*2730*/  IADD3 R12, PT, PT, R7, R6, RZ ;  /* 0x00000006070c7210 */ /* 0x000fc80007ffe0ff */
[----:B------:R-:W-:-:S04]  /*2740*/  IADD3 R5, PT, PT, R12, -0x1, RZ ;  /* 0xffffffff0c057810 */ /* 0x000fc80007ffe0ff */
[----:B------:R-:W-:-:S13]  /*2750*/  ISETP.GE.U32.AND P0, PT, R5, 0xfe, PT ;  /* 0x000000fe0500780c */ /* 0x000fda0003f06070 */
[----:B------:R-:W-:Y:S05]  /*2760*/  @!P0 BRA `(.L_x_43) ;  /* 0x0000000000808947 */ /* 0x000fea0003800000 */
[----:B------:R-:W-:-:S13]  /*2770*/  ISETP.GT.AND P0, PT, R12, 0xfe, PT ;  /* 0x000000fe0c00780c */ /* 0x000fda0003f04270 */
[----:B------:R-:W-:Y:S05]  /*2780*/  @P0 BRA `(.L_x_44) ;  /* 0x00000000006c0947 */ /* 0x000fea0003800000 */
[----:B------:R-:W-:-:S13]  /*2790*/  ISETP.GE.AND P0, PT, R12, 0x1, PT ;  /* 0x000000010c00780c */ /* 0x000fda0003f06270 */
[----:B------:R-:W-:Y:S05]  /*27a0*/  @P0 BRA `(.L_x_45) ;  /* 0x0000000000740947 */ /* 0x000fea0003800000 */
[----:B------:R-:W-:Y:S02]  /*27b0*/  ISETP.GE.AND P0, PT, R12, -0x18, PT ;  /* 0xffffffe80c00780c */ /* 0x000fe40003f06270 */
[----:B------:R-:W-:-:S11]  /*27c0*/  LOP3.LUT R9, R9, 0x80000000, RZ, 0xc0, !PT ;  /* 0x8000000009097812 */ /* 0x000fd600078ec0ff */
[----:B------:R-:W-:Y:S05]  /*27d0*/  @!P0 BRA `(.L_x_45) ;  /* 0x0000000000688947 */ /* 0x000fea0003800000 */
[-CC-:B------:R-:W-:Y:S01]  /*27e0*/  FFMA.RZ R5, R0, R10.reuse, R11.reuse ;  /* 0x0000000a00057223 */ /* 0x180fe2000000c00b */
[C---:B------:R-:W-:Y:S02]  /*27f0*/  IADD3 R7, PT, PT, R12.reuse, 0x20, RZ ;  /* 0x000000200c077810 */ /* 0x040fe40007ffe0ff */
[----:B------:R-:W-:Y:S02]  /*2800*/  ISETP.NE.AND P2, PT, R12, RZ, PT ;  /* 0x000000ff0c00720c */ /* 0x000fe40003f45270 */
[----:B------:R-:W-:Y:S01]  /*2810*/  LOP3.LUT R6, R5, 0x7fffff, RZ, 0xc0, !PT ;  /* 0x007fffff05067812 */ /* 0x000fe200078ec0ff */
[CCC-:B------:R-:W-:Y:S01]  /*2820*/  FFMA.RP R5, R0.reuse, R10.reuse, R11.reuse ;  /* 0x0000000a00057223 */ /* 0x1c0fe2000000800b */
[----:B------:R-:W-:Y:S01]  /*2830*/  FFMA.RM R0, R0, R10, R11 ;  /* 0x0000000a00007223 */ /* 0x000fe2000000400b */
[----:B------:R-:W-:Y:S01]  /*2840*/  IMAD.MOV R10, RZ, RZ, -R12 ;  /* 0x000000ffff0a7224 */ /* 0x000fe200078e0a0c */
[----:B------:R-:W-:Y:S02]  /*2850*/  LOP3.LUT R6, R6, 0x800000, RZ, 0xfc, !PT ;  /* 0x0080000006067812 */ /* 0x000fe400078efcff */
[----:B------:R-:W-:-:S02]  /*2860*/  ISETP.NE.AND P1, PT, R12, RZ, PT ;  /* 0x000000ff0c00720c */ /* 0x000fc40003f25270 */
[----:B------:R-:W-:Y:S02]  /*2870*/  SHF.L.U32 R7, R6, R7, RZ ;  /* 0x0000000706077219 */ /* 0x000fe400000006ff */
[----:B------:R-:W-:Y:S02]  /*2880*/  FSETP.NEU.FTZ.AND P0, PT, R5, R0, PT ;  /* 0x000000000500720b */ /* 0x000fe40003f1d000 */
[----:B------:R-:W-:Y:S02]  /*2890*/  SEL R5, R10, RZ, P2 ;  /* 0x000000ff0a057207 */ /* 0x000fe40001000000 */
[----:B------:R-:W-:Y:S02]  /*28a0*/  ISETP.NE.AND P1, PT, R7, RZ, P1 ;  /* 0x000000ff0700720c */ /* 0x000fe40000f25270 */
[----:B------:R-:W-:Y:S02]  /*28b0*/  SHF.R.U32.HI R5, RZ, R5, R6 ;  /* 0x00000005ff057219 */ /* 0x000fe40000011606 */
[----:B------:R-:W-:-:S02]  /*28c0*/  PLOP3.LUT P0, PT, P0, P1, PT, 0xf8, 0x8f ;  /* 0x00000000008f781c */ /* 0x000fc40000703f70 */
[----:B------:R-:W-:Y:S02]  /*28d0*/  SHF.R.U32.HI R7, RZ, 0x1, R5 ;  /* 0x00000001ff077819 */ /* 0x000fe40000011605 */
[----:B------:R-:W-:-:S04]  /*28e0*/  SEL R0, RZ, 0x1, !P0 ;  /* 0x00000001ff007807 */ /* 0x000fc80004000000 */
[----:B------:R-:W-:-:S04]  /*28f0*/  LOP3.LUT R0, R0, 0x1, R7, 0xf8, !PT ;  /* 0x0000000100007812 */ /* 0x000fc800078ef807 */
[----:B------:R-:W-:-:S04]  /*2900*/  LOP3.LUT R0, R0, R5, RZ, 0xc0, !PT ;  /* 0x0000000500007212 */ /* 0x000fc800078ec0ff */
[----:B------:R-:W-:-:S04]  /*2910*/  IADD3 R0, PT, PT, R7, R0, RZ ;  /* 0x0000000007007210 */ /* 0x000fc80007ffe0ff */
[----:B------:R-:W-:Y:S01]  /*2920*/  LOP3.LUT R9, R0, R9, RZ, 0xfc, !PT ;  /* 0x0000000900097212 */ /* 0x000fe200078efcff */
[----:B------:R-:W-:Y:S06]  /*2930*/  BRA `(.L_x_45) ;  /* 0x0000000000107947 */ /* 0x000fec0003800000 */
.L_x_44:
[----:B------:R-:W-:-:S04]  /*2940*/  LOP3.LUT R9, R9, 0x80000000, RZ, 0xc0, !PT ;  /* 0x8000000009097812 */ /* 0x000fc800078ec0ff */
[----:B------:R-:W-:Y:S01]  /*2950*/  LOP3.LUT R9, R9, 0x7f800000, RZ, 0xfc, !PT ;  /* 0x7f80000009097812 */ /* 0x000fe200078efcff */
[----:B------:R-:W-:Y:S06]  /*2960*/  BRA `(.L_x_45) ;  /* 0x0000000000047947 */ /* 0x000fec0003800000 */
.L_x_43:
[----:B------:R-:W-:-:S07]  /*2970*/  LEA R9, R6, R9, 0x17 ;  /* 0x0000000906097211 */ /* 0x000fce00078eb8ff */
.L_x_45:
[----:B------:R-:W-:Y:S05]  /*2980*/  BSYNC.RECONVERGENT B2 ;  /* 0x0000000000027941 */ /* 0x000fea0003800200 */
.L_x_42:
[----:B------:R-:W-:Y:S05]  /*2990*/  BRA `(.L_x_46) ;  /* 0x0000000000207947 */ /* 0x000fea0003800000 */
.L_x_41:
[----:B------:R-:W-:-:S04]  /*29a0*/  LOP3.LUT R6, R7, 0x80000000, R6, 0x48, !PT ;  /* 0x8000000007067812 */ /* 0x000fc800078e4806 */
[----:B------:R-:W-:Y:S01]  /*29b0*/  LOP3.LUT R9, R6, 0x7f800000, RZ, 0xfc, !PT ;  /* 0x7f80000006097812 */ /* 0x000fe200078efcff */
[----:B------:R-:W-:Y:S06]  /*29c0*/  BRA `(.L_x_46) ;  /* 0x0000000000147947 */ /* 0x000fec0003800000 */
.L_x_40:
[----:B------:R-:W-:Y:S01]  /*29d0*/  LOP3.LUT R9, R7, 0x80000000, R6, 0x48, !PT ;  /* 0x8000000007097812 */ /* 0x000fe200078e4806 */
[----:B------:R-:W-:Y:S06]  /*29e0*/  BRA `(.L_x_46) ;  /* 0x00000000000c7947 */ /* 0x000fec0003800000 */
.L_x_39:
[----:B------:R-:W0:Y:S01]  /*29f0*/  MUFU.RSQ R9, -QNAN ;  /* 0xffc0000000097908 */ /* 0x000e220000001400 */
[----:B------:R-:W-:Y:S05]  /*2a00*/  BRA `(.L_x_46) ;  /* 0x0000000000047947 */ /* 0x000fea0003800000 */
.L_x_38:
[----:B------:R-:W-:-:S07]  /*2a10*/  FADD.FTZ R9, R0, -0.5 ;  /* 0xbf00000000097421 */ /* 0x000fce0000010000 */
.L_x_46:
[----:B------:R-:W-:Y:S05]  /*2a20*/  BSYNC.RECONVERGENT B1 ;  /* 0x0000000000017941 */ /* 0x000fea0003800200 */
.L_x_35:
[----:B------:R-:W-:Y:S01]  /*2a30*/  HFMA2 R7, -RZ, RZ, 0, 0 ;  /* 0x00000000ff077431 */ /* 0x000fe200000001ff */
[----:B------:R-:W-:-:S04]  /*2a40*/  MOV R6, R2 ;  /* 0x0000000200067202 */ /* 0x000fc80000000f00 */
[----:B0-----:R-:W-:Y:S05]  /*2a50*/  RET.REL.NODEC R6 `(_gs_render_backward_cuda) ;  /* 0xffffffd406687950 */ /* 0x001fea0003c3ffff */
.L_x_47:
[----:B------:R-:W-:-:S00]  /*2a60*/  BRA `(.L_x_47) ;  /* 0xfffffffc00fc7947 */ /* 0x000fc0000383ffff */
[----:B------:R-:W-:-:S00]  /*2a70*/  NOP ;  /* 0x0000000000007918 */ /* 0x000fc00000000000 */
        /* <DEDUP_REMOVED lines=8> */
.L_x_81:


//--------------------- .text._gs_render_cuda     --------------------------
	.section	.text._gs_render_cuda,"ax",@progbits
	.align	128
        .global         _gs_render_cuda
        .type           _gs_render_cuda,@function
        .size           _gs_render_cuda,(.L_x_84 - _gs_render_cuda)
        .other          _gs_render_cuda,@"STO_CUDA_ENTRY STV_DEFAULT"
_gs_render_cuda:
.text._gs_render_cuda:
[----:B------:R-:W-:Y:S08]  /*0000*/  LDC R1, c[0x0][0x37c] ;  /* 0x0000df00ff017b82 */ /* 0x000ff00000000800 */
[----:B------:R-:W0:Y:S01]  /*0010*/  LDC R7, c[0x0][0x3a8] ;  /* 0x0000ea00ff077b82 */ /* 0x000e220000000800 */
[----:B------:R-:W1:Y:S01]  /*0020*/  S2R R5, SR_TID.X ;  /* 0x0000000000057919 */ /* 0x000e620000002100 */
[----:B------:R-:W2:Y:S06]  /*0030*/  LDCU UR5, c[0x0][0x3a4] ;  /* 0x00007480ff0577ac */ /* 0x000eac0008000800 */
[----:B------:R-:W1:Y:S08]  /*0040*/  S2UR UR4, SR_CTAID.X ;  /* 0x00000000000479c3 */ /* 0x000e700000002500 */
[----:B------:R-:W1:Y:S01]  /*0050*/  LDC R0, c[0x0][0x360] ;  /* 0x0000d800ff007b82 */ /* 0x000e620000000800 */
[----:B0-----:R-:W-:-:S04]  /*0060*/  IABS R9, R7 ;  /* 0x0000000700097213 */ /* 0x001fc80000000000 */
[----:B------:R-:W0:Y:S01]  /*0070*/  I2F.RP R4, R9 ;  /* 0x0000000900047306 */ /* 0x000e220000209400 */
[----:B-1----:R-:W-:-:S07]  /*0080*/  IMAD R0, R0, UR4, R5 ;  /* 0x0000000400007c24 */ /* 0x002fce000f8e0205 */
[----:B0-----:R-:W0:Y:S02]  /*0090*/  MUFU.RCP R4, R4 ;  /* 0x0000000400047308 */ /* 0x001e240000001000 */
[----:B0-----:R-:W-:Y:S01]  /*00a0*/  VIADD R2, R4, 0xffffffe ;  /* 0x0ffffffe04027836 */ /* 0x001fe20000000000 */
[----:B------:R-:W-:-:S05]  /*00b0*/  IABS R4, R0 ;  /* 0x0000000000047213 */ /* 0x000fca0000000000 */
[----:B------:R0:W1:Y:S02]  /*00c0*/  F2I.FTZ.U32.TRUNC.NTZ R3, R2 ;  /* 0x0000000200037305 */ /* 0x000064000021f000 */
[----:B0-----:R-:W-:Y:S02]  /*00d0*/  IMAD.MOV.U32 R2, RZ, RZ, RZ ;  /* 0x000000ffff027224 */ /* 0x001fe400078e00ff */
[----:B-1----:R-:W-:-:S04]  /*00e0*/  IMAD.MOV R6, RZ, RZ, -R3 ;  /* 0x000000ffff067224 */ /* 0x002fc800078e0a03 */
[----:B------:R-:W-:-:S04]  /*00f0*/  IMAD R5, R6, R9, RZ ;  /* 0x0000000906057224 */ /* 0x000fc800078e02ff */
[----:B------:R-:W-:-:S06]  /*0100*/  IMAD.HI.U32 R3, R3, R5, R2 ;  /* 0x0000000503037227 */ /* 0x000fcc00078e0002 */
[----:B------:R-:W-:-:S05]  /*0110*/  IMAD.HI.U32 R10, R3, R4, RZ ;  /* 0x00000004030a7227 */ /* 0x000fca00078e00ff */
[----:B------:R-:W-:-:S05]  /*0120*/  IADD3 R3, PT, PT, -R10, RZ, RZ ;  /* 0x000000ff0a037210 */ /* 0x000fca0007ffe1ff */
[----:B------:R-:W-:-:S05]  /*0130*/  IMAD R2, R9, R3, R4 ;  /* 0x0000000309027224 */ /* 0x000fca00078e0204 */
[----:B------:R-:W-:-:S13]  /*0140*/  ISETP.GT.U32.AND P1, PT, R9, R2, PT ;  /* 0x000000020900720c */ /* 0x000fda0003f24070 */
[----:B------:R-:W-:Y:S02]  /*0150*/  @!P1 IMAD.IADD R2, R2, 0x1, -R9 ;  /* 0x0000000102029824 */ /* 0x000fe400078e0a09 */
[----:B------:R-:W-:Y:S01]  /*0160*/  @!P1 VIADD R10, R10, 0x1 ;  /* 0x000000010a0a9836 */ /* 0x000fe20000000000 */
[----:B------:R-:W-:Y:S02]  /*0170*/  ISETP.NE.AND P1, PT, R7, RZ, PT ;  /* 0x000000ff0700720c */ /* 0x000fe40003f25270 */
[----:B------:R-:W-:Y:S02]  /*0180*/  ISETP.GE.U32.AND P0, PT, R2, R9, PT ;  /* 0x000000090200720c */ /* 0x000fe40003f06070 */
[----:B------:R-:W-:-:S04]  /*0190*/  LOP3.LUT R2, R0, R7, RZ, 0x3c, !PT ;  /* 0x0000000700027212 */ /* 0x000fc800078e3cff */
[----:B------:R-:W-:-:S07]  /*01a0*/  ISETP.GE.AND P2, PT, R2, RZ, PT ;  /* 0x000000ff0200720c */ /* 0x000fce0003f46270 */
[----:B------:R-:W-:-:S06]  /*01b0*/  @P0 VIADD R10, R10, 0x1 ;  /* 0x000000010a0a0836 */ /* 0x000fcc0000000000 */
[----:B------:R-:W-:Y:S02]  /*01c0*/  @!P2 IADD3 R10, PT, PT, -R10, RZ, RZ ;  /* 0x000000ff0a0aa210 */ /* 0x000fe40007ffe1ff */
[----:B------:R-:W-:-:S04]  /*01d0*/  @!P1 LOP3.LUT R10, RZ, R7, RZ, 0x33, !PT ;  /* 0x00000007ff0a9212 */ /* 0x000fc800078e33ff */
[----:B--2---:R-:W-:-:S04]  /*01e0*/  ISETP.GE.AND P0, PT, R10, UR5, PT ;  /* 0x000000050a007c0c */ /* 0x004fc8000bf06270 */
[----:B------:R-:W-:-:S13]  /*01f0*/  ISETP.LT.OR P0, PT, R7, RZ, P0 ;  /* 0x000000ff0700720c */ /* 0x000fda0000701670 */
[----:B------:R-:W-:Y:S05]  /*0200*/  @P0 EXIT ;  /* 0x000000000000094d */ /* 0x000fea0003800000 */
[----:B------:R-:W0:Y:S02]  /*0210*/  LDC R2, c[0x0][0x3a0] ;  /* 0x0000e800ff027b82 */ /* 0x000e240000000800 */
[----:B0-----:R-:W-:-:S13]  /*0220*/  ISETP.GE.AND P0, PT, R2, 0x1, PT ;  /* 0x000000010200780c */ /* 0x001fda0003f06270 */
[----:B------:R-:W-:Y:S05]  /*0230*/  @!P0 EXIT ;  /* 0x000000000000894d */ /* 0x000fea0003800000 */
[----:B------:R-:W0:Y:S02]  /*0240*/  LDC R6, c[0x0][0x3ac] ;  /* 0x0000eb00ff067b82 */ /* 0x000e240000000800 */
[----:B0-----:R-:W-:-:S13]  /*0250*/  ISETP.GE.AND P0, PT, R6, 0x1, PT ;  /* 0x000000010600780c */ /* 0x001fda0003f06270 */
[----:B------:R-:W-:Y:S05]  /*0260*/  @!P0 EXIT ;  /* 0x000000000000894d */ /* 0x000fea0003800000 */
[----:B------:R-:W-:Y:S01]  /*0270*/  UIADD3 UR4, UPT, UPT, UR5, -0x1, URZ ;  /* 0xffffffff05047890 */ /* 0x000fe2000fffe0ff */
[----:B------:R-:W-:Y:S01]  /*0280*/  IMAD.MOV.U32 R2, RZ, RZ, 0x1 ;  /* 0x00000001ff027424 */ /* 0x000fe200078e00ff */
[----:B------:R-:W-:Y:S07]  /*0290*/  BSSY.RECONVERGENT B0, `(.L_x_48) ;  /* 0x000001c000007945 */ /* 0x000fee0003800200 */
[----:B------:R-:W0:Y:S08]  /*02a0*/  I2F.F64 R4, UR4 ;  /* 0x0000000400047d12 */ /* 0x000e300008201c00 */
[----:B0-----:R-:W0:Y:S02]  /*02b0*/  MUFU.RCP64H R3, R5 ;  /* 0x0000000500037308 */ /* 0x001e240000001800 */
[----:B0-----:R-:W-:-:S08]  /*02c0*/  DFMA R8, -R4, R2, 1 ;  /* 0x3ff000000408742b */ /* 0x001fd00000000102 */
[----:B------:R-:W-:Y:S02]  /*02d0*/  DFMA R12, R8, R8, R8 ;  /* 0x00000008080c722b */ /* 0x000fe40000000008 */
[----:B------:R-:W0:Y:S06]  /*02e0*/  I2F.F64 R8, R10 ;  /* 0x0000000a00087312 */ /* 0x000e2c0000201c00 */
[----:B------:R-:W-:-:S08]  /*02f0*/  DFMA R12, R2, R12, R2 ;  /* 0x0000000c020c722b */ /* 0x000fd00000000002 */
[----:B------:R-:W-:Y:S02]  /*0300*/  DFMA R2, -R4, R12, 1 ;  /* 0x3ff000000402742b */ /* 0x000fe4000000010c */
[----:B0-----:R-:W-:-:S06]  /*0310*/  DADD R8, R8, R8 ;  /* 0x0000000008087229 */ /* 0x001fcc0000000008 */
[----:B------:R-:W-:-:S04]  /*0320*/  DFMA R2, R12, R2, R12 ;  /* 0x000000020c02722b */ /* 0x000fc8000000000c */
[----:B------:R-:W-:-:S04]  /*0330*/  FSETP.GEU.AND P1, PT, |R9|, 6.5827683646048100446e-37, PT ;  /* 0x036000000900780b */ /* 0x000fc80003f2e200 */
[----:B------:R-:W-:-:S08]  /*0340*/  DMUL R12, R8, R2 ;  /* 0x00000002080c7228 */ /* 0x000fd00000000000 */
[----:B------:R-:W-:-:S08]  /*0350*/  DFMA R14, -R4, R12, R8 ;  /* 0x0000000c040e722b */ /* 0x000fd00000000108 */
[----:B------:R-:W-:Y:S01]  /*0360*/  DFMA R2, R2, R14, R12 ;  /* 0x0000000e0202722b */ /* 0x000fe2000000000c */
[----:B------:R-:W-:-:S04]  /*0370*/  IMAD.MOV R12, RZ, RZ, -R10 ;  /* 0x000000ffff0c7224 */ /* 0x000fc800078e0a0a */
[----:B------:R-:W-:-:S05]  /*0380*/  IMAD R0, R7, R12, R0 ;  /* 0x0000000c07007224 */ /* 0x000fca00078e0200 */
[----:B------:R-:W-:Y:S01]  /*0390*/  FFMA R11, RZ, R5, R3 ;  /* 0x00000005ff0b7223 */ /* 0x000fe20000000003 */
[----:B------:R-:W-:-:S04]  /*03a0*/  IMAD R7, R10, R7, R0 ;  /* 0x000000070a077224 */ /* 0x000fc800078e0200 */
[----:B------:R-:W-:Y:S01]  /*03b0*/  FSETP.GT.AND P0, PT, |R11|, 1.469367938527859385e-39, PT ;  /* 0x001000000b00780b */ /* 0x000fe20003f04200 */
[----:B------:R-:W-:-:S12]  /*03c0*/  IMAD R6, R7, R6, RZ ;  /* 0x0000000607067224 */ /* 0x000fd800078e02ff */
[----:B------:R-:W-:Y:S05]  /*03d0*/  @P0 BRA P1, `(.L_x_49) ;  /* 0x00000000001c0947 */ /* 0x000fea0000800000 */
[----:B------:R-:W-:Y:S01]  /*03e0*/  IMAD.MOV.U32 R12, RZ, RZ, R8 ;  /* 0x000000ffff0c7224 */ /* 0x000fe200078e0008 */
[----:B------:R-:W-:Y:S01]  /*03f0*/  MOV R13, R9 ;  /* 0x00000009000d7202 */ /* 0x000fe20000000f00 */
[----:B------:R-:W-:Y:S01]  /*0400*/  IMAD.MOV.U32 R11, RZ, RZ, R5 ;  /* 0x000000ffff0b7224 */ /* 0x000fe200078e0005 */
[----:B------:R-:W-:-:S07]  /*0410*/  MOV R14, 0x430 ;  /* 0x00000430000e7802 */ /* 0x000fce0000000f00 */
[----:B------:R-:W-:Y:S05]  /*0420*/  CALL.REL.NOINC `($__internal_3_$__cuda_sm20_div_rn_f64_full) ;  /* 0x0000000c00d87944 */ /* 0x000fea0003c00000 */
[----:B------:R-:W-:Y:S02]  /*0430*/  IMAD.MOV.U32 R2, RZ, RZ, R4 ;  /* 0x000000ffff027224 */ /* 0x000fe400078e0004 */
[----:B------:R-:W-:-:S07]  /*0440*/  IMAD.MOV.U32 R3, RZ, RZ, R5 ;  /* 0x000000ffff037224 */ /* 0x000fce00078e0005 */
.L_x_49:
[----:B------:R-:W-:Y:S05]  /*0450*/  BSYNC.RECONVERGENT B0 ;  /* 0x0000000000007941 */ /* 0x000fea0003800200 */
.L_x_48:
[----:B------:R-:W0:Y:S01]  /*0460*/  LDCU UR4, c[0x0][0x3a8] ;  /* 0x00007500ff0477ac */ /* 0x000e220008000800 */
[----:B------:R-:W-:Y:S01]  /*0470*/  MOV R10, 0x1 ;  /* 0x00000001000a7802 */ /* 0x000fe20000000f00 */
[----:B------:R-:W-:Y:S01]  /*0480*/  DADD R2, R2, -1 ;  /* 0xbff0000002027429 */ /* 0x000fe20000000000 */
[----:B------:R-:W-:Y:S09]  /*0490*/  BSSY.RECONVERGENT B0, `(.L_x_50) ;  /* 0x0000019000007945 */ /* 0x000ff20003800200 */
[----:B------:R-:W-:Y:S01]  /*04a0*/  F2F.F32.F64 R2, R2 ;  /* 0x0000000200027310 */ /* 0x000fe20000301000 */
[----:B0-----:R-:W-:-:S09]  /*04b0*/  UIADD3 UR4, UPT, UPT, UR4, -0x1, URZ ;  /* 0xffffffff04047890 */ /* 0x001fd2000fffe0ff */
        /* <DEDUP_REMOVED lines=12> */
[----:B------:R-:W-:-:S10]  /*0580*/  DFMA R4, R10, R12, R4 ;  /* 0x0000000c0a04722b */ /* 0x000fd40000000004 */
[----:B------:R-:W-:-:S05]  /*0590*/  FFMA R7, RZ, R9, R5 ;  /* 0x00000009ff077223 */ /* 0x000fca0000000005 */
[----:B------:R-:W-:-:S13]  /*05a0*/  FSETP.GT.AND P0, PT, |R7|, 1.469367938527859385e-39, PT ;  /* 0x001000000700780b */ /* 0x000fda0003f04200 */
[----:B------:R-:W-:Y:S05]  /*05b0*/  @P0 BRA P1, `(.L_x_51) ;  /* 0x0000000000180947 */ /* 0x000fea0000800000 */
[----:B------:R-:W-:Y:S01]  /*05c0*/  IMAD.MOV.U32 R12, RZ, RZ, R14 ;  /* 0x000000ffff0c7224 */ /* 0x000fe200078e000e */
[----:B------:R-:W-:Y:S01]  /*05d0*/  MOV R11, R9 ;  /* 0x00000009000b7202 */ /* 0x000fe20000000f00 */
[----:B------:R-:W-:Y:S01]  /*05e0*/  IMAD.MOV.U32 R13, RZ, RZ, R15 ;  /* 0x000000ffff0d7224 */ /* 0x000fe200078e000f */
[----:B------:R-:W-:Y:S01]  /*05f0*/  MOV R14, 0x620 ;  /* 0x00000620000e7802 */ /* 0x000fe20000000f00 */
[----:B------:R-:W-:-:S07]  /*0600*/  IMAD.MOV.U32 R4, RZ, RZ, R8 ;  /* 0x000000ffff047224 */ /* 0x000fce00078e0008 */
[----:B------:R-:W-:Y:S05]  /*0610*/  CALL.REL.NOINC `($__internal_3_$__cuda_sm20_div_rn_f64_full) ;  /* 0x0000000c005c7944 */ /* 0x000fea0003c00000 */
.L_x_51:
[----:B------:R-:W-:Y:S05]  /*0620*/  BSYNC.RECONVERGENT B0 ;  /* 0x0000000000007941 */ /* 0x000fea0003800200 */
.L_x_50:
[----:B------:R-:W0:Y:S01]  /*0630*/  LDC R8, c[0x0][0x3ac] ;  /* 0x0000eb00ff087b82 */ /* 0x000e220000000800 */
[----:B------:R-:W-:Y:S01]  /*0640*/  DADD R12, R4, -1 ;  /* 0xbff00000040c7429 */ /* 0x000fe20000000000 */
[----:B------:R-:W-:Y:S01]  /*0650*/  IMAD.MOV.U32 R10, RZ, RZ, RZ ;  /* 0x000000ffff0a7224 */ /* 0x000fe200078e00ff */
[----:B------:R-:W1:Y:S08]  /*0660*/  LDCU.64 UR6, c[0x0][0x358] ;  /* 0x00006b00ff0677ac */ /* 0x000e700008000a00 */
[----:B------:R2:W3:Y:S01]  /*0670*/  F2F.F32.F64 R12, R12 ;  /* 0x0000000c000c7310 */ /* 0x0004e20000301000 */
[----:B0-----:R-:W-:-:S02]  /*0680*/  LOP3.LUT R11, R8, 0x7ffffff8, RZ, 0xc0, !PT ;  /* 0x7ffffff8080b7812 */ /* 0x001fc400078ec0ff */
[C---:B------:R-:W-:Y:S02]  /*0690*/  LOP3.LUT R9, R8.reuse, 0x7, RZ, 0xc0, !PT ;  /* 0x0000000708097812 */ /* 0x040fe400078ec0ff */
[----:B------:R-:W-:Y:S01]  /*06a0*/  LOP3.LUT R8, R8, 0x3, RZ, 0xc0, !PT ;  /* 0x0000000308087812 */ /* 0x000fe200078ec0ff */
[----:B-123--:R-:W-:-:S07]  /*06b0*/  IMAD.MOV R7, RZ, RZ, -R11 ;  /* 0x000000ffff077224 */ /* 0x00efce00078e0a0b */
.L_x_61:
[----:B0-----:R-:W0:Y:S01]  /*06c0*/  LDC.64 R18, c[0x0][0x380] ;  /* 0x0000e000ff127b82 */ /* 0x001e220000000a00 */
[----:B----4-:R-:W-:Y:S01]  /*06d0*/  IMAD R3, R10, 0x3, RZ ;  /* 0x000000030a037824 */ /* 0x010fe200078e02ff */
[----:B------:R-:W1:Y:S06]  /*06e0*/  LDCU UR4, c[0x0][0x3ac] ;  /* 0x00007580ff0477ac */ /* 0x000e6c0008000800 */
[----:B------:R-:W2:Y:S01]  /*06f0*/  LDC.64 R4, c[0x0][0x388] ;  /* 0x0000e200ff047b82 */ /* 0x000ea20000000a00 */
[----:B0-----:R-:W-:-:S05]  /*0700*/  IMAD.WIDE.U32 R18, R3, 0x4, R18 ;  /* 0x0000000403127825 */ /* 0x001fca00078e0012 */
[----:B------:R-:W3:Y:S01]  /*0710*/  LDG.E R21, desc[UR6][R18.64] ;  /* 0x0000000612157981 */ /* 0x000ee2000c1e1900 */
[----:B------:R-:W-:-:S03]  /*0720*/  IMAD.SHL.U32 R15, R10, 0x2, RZ ;  /* 0x000000020a0f7824 */ /* 0x000fc600078e00ff */
[----:B------:R-:W4:Y:S01]  /*0730*/  LDG.E R13, desc[UR6][R18.64+0x8] ;  /* 0x00000806120d7981 */ /* 0x000f22000c1e1900 */
[----:B--2---:R-:W-:-:S03]  /*0740*/  IMAD.WIDE.U32 R4, R15, 0x4, R4 ;  /* 0x000000040f047825 */ /* 0x004fc600078e0004 */
[----:B------:R0:W5:Y:S04]  /*0750*/  LDG.E R16, desc[UR6][R18.64+0x4] ;  /* 0x0000040612107981 */ /* 0x000168000c1e1900 */
[----:B------:R0:W5:Y:S04]  /*0760*/  LDG.E R15, desc[UR6][R4.64] ;  /* 0x00000006040f7981 */ /* 0x000168000c1e1900 */
[----:B------:R0:W5:Y:S01]  /*0770*/  LDG.E R17, desc[UR6][R4.64+0x4] ;  /* 0x0000040604117981 */ /* 0x000162000c1e1900 */
[----:B-1----:R-:W-:Y:S01]  /*0780*/  UISETP.GE.U32.AND UP0, UPT, UR4, 0x8, UPT ;  /* 0x000000080400788c */ /* 0x002fe2000bf06070 */
[----:B---3--:R-:W-:-:S04]  /*0790*/  IADD3 R0, PT, PT, R21, 0x1800000, RZ ;  /* 0x0180000015007810 */ /* 0x008fc80007ffe0ff */
[----:B------:R-:W-:Y:S01]  /*07a0*/  LOP3.LUT R0, R0, 0x7f800000, RZ, 0xc0, !PT ;  /* 0x7f80000000007812 */ /* 0x000fe200078ec0ff */
[----:B----4-:R-:W-:-:S03]  /*07b0*/  FFMA R14, -R13, R13, 1 ;  /* 0x3f8000000d0e7423 */ /* 0x010fc6000000010d */
[----:B------:R-:W-:-:S13]  /*07c0*/  ISETP.GT.U32.AND P0, PT, R0, 0x1ffffff, PT ;  /* 0x01ffffff0000780c */ /* 0x000fda0003f04070 */
[----:B0-----:R-:W-:Y:S05]  /*07d0*/  @P0 BRA `(.L_x_52) ;  /* 0x0000000000140947 */ /* 0x001fea0003800000 */
[----:B------:R-:W-:Y:S01]  /*07e0*/  IMAD.MOV.U32 R0, RZ, RZ, R21 ;  /* 0x000000ffff007224 */ /* 0x000fe200078e0015 */
[----:B------:R-:W-:-:S07]  /*07f0*/  MOV R4, 0x810 ;  /* 0x0000081000047802 */ /* 0x000fce0000000f00 */
[----:B-----5:R-:W-:Y:S05]  /*0800*/  CALL.REL.NOINC `($__internal_4_$__cuda_sm20_rcp_rn_f32_slowpath) ;  /* 0x0000001000587944 */ /* 0x020fea0003c00000 */
[----:B------:R-:W-:Y:S01]  /*0810*/  IMAD.MOV.U32 R18, RZ, RZ, R0 ;  /* 0x000000ffff127224 */ /* 0x000fe200078e0000 */
[----:B------:R-:W-:Y:S06]  /*0820*/  BRA `(.L_x_53) ;  /* 0x0000000000107947 */ /* 0x000fec0003800000 */
.L_x_52:
[----:B------:R-:W0:Y:S02]  /*0830*/  MUFU.RCP R18, R21 ;  /* 0x0000001500127308 */ /* 0x000e240000001000 */
[----:B0-----:R-:W-:-:S04]  /*0840*/  FFMA R0, R21, R18, -1 ;  /* 0xbf80000015007423 */ /* 0x001fc80000000012 */
[----:B------:R-:W-:-:S04]  /*0850*/  FADD.FTZ R5, -R0, -RZ ;  /* 0x800000ff00057221 */ /* 0x000fc80000010100 */
[----:B------:R-:W-:-:S07]  /*0860*/  FFMA R18, R18, R5, R18 ;  /* 0x0000000512127223 */ /* 0x000fce0000000012 */
.L_x_53:
[----:B-----5:R-:W-:-:S05]  /*0870*/  VIADD R0, R16, 0x1800000 ;  /* 0x0180000010007836 */ /* 0x020fca0000000000 */
[----:B------:R-:W-:-:S04]  /*0880*/  LOP3.LUT R0, R0, 0x7f800000, RZ, 0xc0, !PT ;  /* 0x7f80000000007812 */ /* 0x000fc800078ec0ff */
[----:B------:R-:W-:-:S13]  /*0890*/  ISETP.GT.U32.AND P0, PT, R0, 0x1ffffff, PT ;  /* 0x01ffffff0000780c */ /* 0x000fda0003f04070 */
[----:B------:R-:W-:Y:S05]  /*08a0*/  @P0 BRA `(.L_x_54) ;  /* 0x0000000000140947 */ /* 0x000fea0003800000 */
[----:B------:R-:W-:Y:S02]  /*08b0*/  MOV R0, R16 ;  /* 0x0000001000007202 */ /* 0x000fe40000000f00 */
[----:B------:R-:W-:-:S07]  /*08c0*/  MOV R4, 0x8e0 ;  /* 0x000008e000047802 */ /* 0x000fce0000000f00 */
[----:B------:R-:W-:Y:S05]  /*08d0*/  CALL.REL.NOINC `($__internal_4_$__cuda_sm20_rcp_rn_f32_slowpath) ;  /* 0x0000001000247944 */ /* 0x000fea0003c00000 */
[----:B------:R-:W-:Y:S01]  /*08e0*/  IMAD.MOV.U32 R4, RZ, RZ, R0 ;  /* 0x000000ffff047224 */ /* 0x000fe200078e0000 */
[----:B------:R-:W-:Y:S06]  /*08f0*/  BRA `(.L_x_55) ;  /* 0x0000000000107947 */ /* 0x000fec0003800000 */
.L_x_54:
[----:B------:R-:W0:Y:S02]  /*0900*/  MUFU.RCP R5, R16 ;  /* 0x0000001000057308 */ /* 0x000e240000001000 */
[----:B0-----:R-:W-:-:S04]  /*0910*/  FFMA R0, R16, R5, -1 ;  /* 0xbf80000010007423 */ /* 0x001fc80000000005 */
[----:B------:R-:W-:-:S04]  /*0920*/  FADD.FTZ R0, -R0, -RZ ;  /* 0x800000ff00007221 */ /* 0x000fc80000010100 */
[----:B------:R-:W-:-:S07]  /*0930*/  FFMA R4, R5, R0, R5 ;  /* 0x0000000005047223 */ /* 0x000fce0000000005 */
.L_x_55:
[----:B------:R-:W0:Y:S01]  /*0940*/  MUFU.RCP R19, R14 ;  /* 0x0000000e00137308 */ /* 0x000e220000001000 */
[----:B------:R-:W-:Y:S01]  /*0950*/  FADD R15, R12, -R15 ;  /* 0x8000000f0c0f7221 */ /* 0x000fe20000000000 */
[----:B------:R-:W-:Y:S01]  /*0960*/  FADD R0, R13, R13 ;  /* 0x0000000d0d007221 */ /* 0x000fe20000000000 */
[----:B------:R-:W-:Y:S01]  /*0970*/  UMOV UR4, 0x3f800000 ;  /* 0x3f80000000047882 */ /* 0x000fe20000000000 */
[----:B------:R-:W-:Y:S01]  /*0980*/  FADD R17, R2, -R17 ;  /* 0x8000001102117221 */ /* 0x000fe20000000000 */
[----:B------:R-:W-:Y:S02]  /*0990*/  IMAD.U32 R21, RZ, RZ, UR4 ;  /* 0x00000004ff157e24 */ /* 0x000fe4000f8e00ff */
[----:B------:R-:W-:Y:S01]  /*09a0*/  FMUL R0, R15, R0 ;  /* 0x000000000f007220 */ /* 0x000fe20000400000 */
[----:B------:R-:W-:Y:S01]  /*09b0*/  FMUL R16, R18, R18 ;  /* 0x0000001212107220 */ /* 0x000fe20000400000 */
[----:B------:R-:W1:Y:S02]  /*09c0*/  FCHK P0, -R21, R14 ;  /* 0x0000000e15007302 */ /* 0x000e640000000100 */
[----:B------:R-:W-:Y:S01]  /*09d0*/  FMUL R5, R17, R0 ;  /* 0x0000000011057220 */ /* 0x000fe20000400000 */
[----:B------:R-:W-:Y:S01]  /*09e0*/  FMUL R16, R15, R16 ;  /* 0x000000100f107220 */ /* 0x000fe20000400000 */
[----:B------:R-:W-:-:S02]  /*09f0*/  FMUL R17, R17, R17 ;  /* 0x0000001111117220 */ /* 0x000fc40000400000 */
[----:B------:R-:W-:Y:S01]  /*0a00*/  FMUL R5, R5, R18 ;  /* 0x0000001205057220 */ /* 0x000fe20000400000 */
[----:B0-----:R-:W-:-:S03]  /*0a10*/  FFMA R0, -R14, R19, 1 ;  /* 0x3f8000000e007423 */ /* 0x001fc60000000113 */
[----:B------:R-:W-:Y:S01]  /*0a20*/  FMUL R18, R5, R4 ;  /* 0x0000000405127220 */ /* 0x000fe20000400000 */
[----:B------:R-:W-:-:S03]  /*0a30*/  FFMA R0, R19, R0, R19 ;  /* 0x0000000013007223 */ /* 0x000fc60000000013 */
[----:B------:R-:W-:Y:S01]  /*0a40*/  FFMA R15, R15, R16, -R18 ;  /* 0x000000100f0f7223 */ /* 0x000fe20000000812 */
[----:B------:R-:W-:Y:S01]  /*0a50*/  FMUL R16, R17, R4 ;  /* 0x0000000411107220 */ /* 0x000fe20000400000 */
[----:B------:R-:W-:-:S03]  /*0a60*/  FFMA R5, R0, -1, RZ ;  /* 0xbf80000000057823 */ /* 0x000fc600000000ff */
[----:B------:R-:W-:Y:S01]  /*0a70*/  FFMA R4, R16, R4, R15 ;  /* 0x0000000410047223 */ /* 0x000fe2000000000f */
[----:B------:R-:W-:-:S04]  /*0a80*/  FFMA R13, -R14, R5, -1 ;  /* 0xbf8000000e0d7423 */ /* 0x000fc80000000105 */
[----:B------:R-:W-:Y:S01]  /*0a90*/  FFMA R0, R0, R13, R5 ;  /* 0x0000000d00007223 */ /* 0x000fe20000000005 */
[----:B-1----:R-:W-:Y:S06]  /*0aa0*/  @!P0 BRA `(.L_x_56) ;  /* 0x00000000000c8947 */ /* 0x002fec0003800000 */
[----:B------:R-:W-:-:S07]  /*0ab0*/  MOV R16, 0xad0 ;  /* 0x00000ad000107802 */ /* 0x000fce0000000f00 */
[----:B------:R-:W-:Y:S05]  /*0ac0*/  CALL.REL.NOINC `($__internal_5_$__cuda_sm3x_div_rn_noftz_f32_slowpath) ;  /* 0x0000001000787944 */ /* 0x000fea0003c00000 */
[----:B------:R-:W-:-:S07]  /*0ad0*/  IMAD.MOV.U32 R0, RZ, RZ, R5 ;  /* 0x000000ffff007224 */ /* 0x000fce00078e0005 */
.L_x_56:
[----:B------:R-:W0:Y:S08]  /*0ae0*/  F2F.F64.F32 R14, R0 ;  /* 0x00000000000e7310 */ /* 0x000e300000201800 */
[----:B------:R-:W1:Y:S01]  /*0af0*/  F2F.F64.F32 R4, R4 ;  /* 0x0000000400047310 */ /* 0x000e620000201800 */
[----:B0-----:R-:W-:-:S08]  /*0b00*/  DMUL R14, R14, 0.5 ;  /* 0x3fe000000e0e7828 */ /* 0x001fd00000000000 */
[----:B-1----:R-:W-:Y:S01]  /*0b10*/  DMUL R16, R14, R4 ;  /* 0x000000040e107228 */ /* 0x002fe20000000000 */
[----:B------:R-:W-:Y:S01]  /*0b20*/  MOV R5, 0x3bbb989d ;  /* 0x3bbb989d00057802 */ /* 0x000fe20000000f00 */
[----:B------:R-:W-:-:S08]  /*0b30*/  IMAD.MOV.U32 R14, RZ, RZ, 0x437c0000 ;  /* 0x437c0000ff0e7424 */ /* 0x000fd000078e00ff */
[----:B------:R-:W0:Y:S02]  /*0b40*/  F2F.F32.F64 R16, R16 ;  /* 0x0000001000107310 */ /* 0x000e240000301000 */
[----:B0-----:R-:W-:-:S04]  /*0b50*/  FFMA.SAT R5, R16, R5, 0.5 ;  /* 0x3f00000010057423 */ /* 0x001fc80000002005 */
[----:B------:R-:W-:Y:S01]  /*0b60*/  FFMA.RM R5, R5, R14, 12582913 ;  /* 0x4b40000105057423 */ /* 0x000fe2000000400e */
[----:B------:R-:W-:-:S03]  /*0b70*/  IMAD.MOV.U32 R14, RZ, RZ, RZ ;  /* 0x000000ffff0e7224 */ /* 0x000fc600078e00ff */
[C---:B------:R-:W-:Y:S01]  /*0b80*/  FADD R13, R5.reuse, -12583039 ;  /* 0xcb40007f050d7421 */ /* 0x040fe20000000000 */
[----:B------:R-:W-:-:S03]  /*0b90*/  IMAD.SHL.U32 R0, R5, 0x800000, RZ ;  /* 0x0080000005007824 */ /* 0x000fc600078e00ff */
[----:B------:R-:W-:-:S04]  /*0ba0*/  FFMA R13, R16, 1.4426950216293334961, -R13 ;  /* 0x3fb8aa3b100d7823 */ /* 0x000fc8000000080d */
[----:B------:R-:W-:-:S06]  /*0bb0*/  FFMA R13, R16, 1.925963033500011079e-08, R13 ;  /* 0x32a57060100d7823 */ /* 0x000fcc000000000d */
[----:B------:R-:W0:Y:S02]  /*0bc0*/  MUFU.EX2 R13, R13 ;  /* 0x0000000d000d7308 */ /* 0x000e240000000800 */
[----:B0-----:R-:W-:Y:S01]  /*0bd0*/  FMUL R0, R0, R13 ;  /* 0x0000000d00007220 */ /* 0x001fe20000400000 */
[----:B------:R-:W-:Y:S06]  /*0be0*/  BRA.U !UP0, `(.L_x_57) ;  /* 0x0000000108c47547 */ /* 0x000fec000b800000 */
[----:B------:R-:W0:Y:S01]  /*0bf0*/  LDC.64 R4, c[0x0][0x390] ;  /* 0x0000e400ff047b82 */ /* 0x000e220000000a00 */
[----:B------:R-:W-:Y:S01]  /*0c00*/  MOV R13, R6 ;  /* 0x00000006000d7202 */ /* 0x000fe20000000f00 */
[----:B------:R-:W-:Y:S02]  /*0c10*/  IMAD.MOV.U32 R16, RZ, RZ, R7 ;  /* 0x000000ffff107224 */ /* 0x000fe400078e0007 */
[----:B0-----:R-:W-:-:S03]  /*0c20*/  IMAD.WIDE.U32 R4, R10, 0xc, R4 ;  /* 0x0000000c0a047825 */ /* 0x001fc600078e0004 */
[----:B------:R-:W-:-:S05]  /*0c30*/  IADD3 R17, P0, PT, R4, 0x10, RZ ;  /* 0x0000001004117810 */ /* 0x000fca0007f1e0ff */
[----:B------:R-:W-:-:S08]  /*0c40*/  IMAD.X R18, RZ, RZ, R5, P0 ;  /* 0x000000ffff127224 */ /* 0x000fd000000e0605 */
.L_x_58:
[----:B-1----:R-:W0:Y:S01]  /*0c50*/  LDC.64 R14, c[0x0][0x398] ;  /* 0x0000e600ff0e7b82 */ /* 0x002e220000000a00 */
[----:B------:R-:W-:Y:S01]  /*0c60*/  IMAD.MOV.U32 R4, RZ, RZ, R17 ;  /* 0x000000ffff047224 */ /* 0x000fe200078e0011 */
[----:B------:R-:W-:-:S05]  /*0c70*/  MOV R5, R18 ;  /* 0x0000001200057202 */ /* 0x000fca0000000f00 */
[----:B------:R-:W2:Y:S01]  /*0c80*/  LDG.E R17, desc[UR6][R4.64+-0x10] ;  /* 0xfffff00604117981 */ /* 0x000ea2000c1e1900 */
[----:B0-----:R-:W-:-:S05]  /*0c90*/  IMAD.WIDE R14, R13, 0x4, R14 ;  /* 0x000000040d0e7825 */ /* 0x001fca00078e020e */
[----:B------:R-:W2:Y:S04]  /*0ca0*/  LDG.E R19, desc[UR6][R14.64] ;  /* 0x000000060e137981 */ /* 0x000ea8000c1e1900 */
[----:B------:R-:W3:Y:S04]  /*0cb0*/  LDG.E R21, desc[UR6][R14.64+0x4] ;  /* 0x000004060e157981 */ /* 0x000ee8000c1e1900 */
[----:B------:R-:W4:Y:S04]  /*0cc0*/  LDG.E R23, desc[UR6][R14.64+0x8] ;  /* 0x000008060e177981 */ /* 0x000f28000c1e1900 */
[----:B------:R-:W5:Y:S01]  /*0cd0*/  LDG.E R25, desc[UR6][R14.64+0xc] ;  /* 0x00000c060e197981 */ /* 0x000f62000c1e1900 */
[----:B--2---:R-:W-:-:S05]  /*0ce0*/  FFMA R17, R0, R17, R19 ;  /* 0x0000001100117223 */ /* 0x004fca0000000013 */
[----:B------:R0:W-:Y:S04]  /*0cf0*/  STG.E desc[UR6][R14.64], R17 ;  /* 0x000000110e007986 */ /* 0x0001e8000c101906 */
[----:B------:R-:W3:Y:S02]  /*0d00*/  LDG.E R19, desc[UR6][R4.64+-0xc] ;  /* 0xfffff40604137981 */ /* 0x000ee4000c1e1900 */
[----:B---3--:R-:W-:-:S05]  /*0d10*/  FFMA R19, R0, R19, R21 ;  /* 0x0000001300137223 */ /* 0x008fca0000000015 */
[----:B------:R1:W-:Y:S04]  /*0d20*/  STG.E desc[UR6][R14.64+0x4], R19 ;  /* 0x000004130e007986 */ /* 0x0003e8000c101906 */
[----:B------:R-:W4:Y:S02]  /*0d30*/  LDG.E R21, desc[UR6][R4.64+-0x8] ;  /* 0xfffff80604157981 */ /* 0x000f24000c1e1900 */
[----:B----4-:R-:W-:-:S05]  /*0d40*/  FFMA R21, R0, R21, R23 ;  /* 0x0000001500157223 */ /* 0x010fca0000000017 */
[----:B------:R2:W-:Y:S04]  /*0d50*/  STG.E desc[UR6][R14.64+0x8], R21 ;  /* 0x000008150e007986 */ /* 0x0005e8000c101906 */
[----:B------:R-:W5:Y:S02]  /*0d60*/  LDG.E R23, desc[UR6][R4.64+-0x4] ;  /* 0xfffffc0604177981 */ /* 0x000f64000c1e1900 */
[C---:B-----5:R-:W-:Y:S02]  /*0d70*/  FFMA R23, R0.reuse, R23, R25 ;  /* 0x0000001700177223 */ /* 0x060fe40000000019 */
[----:B------:R-:W3:Y:S04]  /*0d80*/  LDG.E R25, desc[UR6][R14.64+0x10] ;  /* 0x000010060e197981 */ /* 0x000ee8000c1e1900 */
[----:B------:R4:W-:Y:S04]  /*0d90*/  STG.E desc[UR6][R14.64+0xc], R23 ;  /* 0x00000c170e007986 */ /* 0x0009e8000c101906 */
[----:B0-----:R-:W3:Y:S02]  /*0da0*/  LDG.E R17, desc[UR6][R4.64] ;  /* 0x0000000604117981 */ /* 0x001ee4000c1e1900 */
[----:B---3--:R-:W-:-:S02]  /*0db0*/  FFMA R17, R0, R17, R25 ;  /* 0x0000001100117223 */ /* 0x008fc40000000019 */
[----:B------:R-:W3:Y:S04]  /*0dc0*/  LDG.E R25, desc[UR6][R14.64+0x14] ;  /* 0x000014060e197981 */ /* 0x000ee8000c1e1900 */
[----:B------:R0:W-:Y:S04]  /*0dd0*/  STG.E desc[UR6][R14.64+0x10], R17 ;  /* 0x000010110e007986 */ /* 0x0001e8000c101906 */
[----:B-1----:R-:W3:Y:S02]  /*0de0*/  LDG.E R19, desc[UR6][R4.64+0x4] ;  /* 0x0000040604137981 */ /* 0x002ee4000c1e1900 */
[----:B---3--:R-:W-:-:S02]  /*0df0*/  FFMA R19, R0, R19, R25 ;  /* 0x0000001300137223 */ /* 0x008fc40000000019 */
[----:B------:R-:W3:Y:S04]  /*0e00*/  LDG.E R25, desc[UR6][R14.64+0x18] ;  /* 0x000018060e197981 */ /* 0x000ee8000c1e1900 */
[----:B------:R1:W-:Y:S04]  /*0e10*/  STG.E desc[UR6][R14.64+0x14], R19 ;  /* 0x000014130e007986 */ /* 0x0003e8000c101906 */
[----:B--2---:R-:W3:Y:S02]  /*0e20*/  LDG.E R21, desc[UR6][R4.64+0x8] ;  /* 0x0000080604157981 */ /* 0x004ee4000c1e1900 */
[----:B---3--:R-:W-:-:S02]  /*0e30*/  FFMA R21, R0, R21, R25 ;  /* 0x0000001500157223 */ /* 0x008fc40000000019 */
[----:B------:R-:W2:Y:S04]  /*0e40*/  LDG.E R25, desc[UR6][R14.64+0x1c] ;  /* 0x00001c060e197981 */ /* 0x000ea8000c1e1900 */
[----:B------:R1:W-:Y:S04]  /*0e50*/  STG.E desc[UR6][R14.64+0x18], R21 ;  /* 0x000018150e007986 */ /* 0x0003e8000c101906 */
[----:B----4-:R-:W2:Y:S01]  /*0e60*/  LDG.E R23, desc[UR6][R4.64+0xc] ;  /* 0x00000c0604177981 */ /* 0x010ea2000c1e1900 */
[----:B------:R-:W-:-:S05]  /*0e70*/  VIADD R16, R16, 0x8 ;  /* 0x0000000810107836 */ /* 0x000fca0000000000 */
[----:B------:R-:W-:Y:S02]  /*0e80*/  ISETP.NE.AND P0, PT, R16, RZ, PT ;  /* 0x000000ff1000720c */ /* 0x000fe40003f05270 */
[----:B0-----:R-:W-:Y:S01]  /*0e90*/  IADD3 R17, P1, PT, R4, 0x20, RZ ;  /* 0x0000002004117810 */ /* 0x001fe20007f3e0ff */
[----:B------:R-:W-:-:S04]  /*0ea0*/  VIADD R13, R13, 0x8 ;  /* 0x000000080d0d7836 */ /* 0x000fc80000000000 */
[----:B------:R-:W-:Y:S02]  /*0eb0*/  IMAD.X R18, RZ, RZ, R5, P1 ;  /* 0x000000ffff127224 */ /* 0x000fe400008e0605 */
[----:B--2---:R-:W-:-:S05]  /*0ec0*/  FFMA R23, R0, R23, R25 ;  /* 0x0000001700177223 */ /* 0x004fca0000000019 */
[----:B------:R1:W-:Y:S01]  /*0ed0*/  STG.E desc[UR6][R14.64+0x1c], R23 ;  /* 0x00001c170e007986 */ /* 0x0003e2000c101906 */
[----:B------:R-:W-:Y:S05]  /*0ee0*/  @P0 BRA `(.L_x_58) ;  /* 0xfffffffc00580947 */ /* 0x000fea000383ffff */
[----:B-1----:R-:W-:-:S07]  /*0ef0*/  MOV R14, R11 ;  /* 0x0000000b000e7202 */ /* 0x002fce0000000f00 */
.L_x_57:
[----:B------:R-:W-:-:S13]  /*0f00*/  ISETP.NE.AND P0, PT, R9, RZ, PT ;  /* 0x000000ff0900720c */ /* 0x000fda0003f05270 */
[----:B------:R-:W-:Y:S05]  /*0f10*/  @!P0 BRA `(.L_x_59) ;  /* 0x0000000400088947 */ /* 0x000fea0003800000 */
[----:B------:R-:W-:Y:S01]  /*0f20*/  VIADD R4, R9, 0xffffffff ;  /* 0xffffffff09047836 */ /* 0x000fe20000000000 */
[----:B------:R-:W-:-:S04]  /*0f30*/  ISETP.NE.AND P1, PT, R8, RZ, PT ;  /* 0x000000ff0800720c */ /* 0x000fc80003f25270 */
[----:B------:R-:W-:-:S13]  /*0f40*/  ISETP.GE.U32.AND P0, PT, R4, 0x3, PT ;  /* 0x000000030400780c */ /* 0x000fda0003f06070 */
[----:B------:R-:W-:Y:S05]  /*0f50*/  @!P0 BRA `(.L_x_60) ;  /* 0x0000000000708947 */ /* 0x000fea0003800000 */
[----:B------:R-:W0:Y:S01]  /*0f60*/  LDC.64 R16, c[0x0][0x390] ;  /* 0x0000e400ff107b82 */ /* 0x000e220000000a00 */
[--C-:B------:R-:W-:Y:S02]  /*0f70*/  IMAD.IADD R19, R3, 0x1, R14.reuse ;  /* 0x0000000103137824 */ /* 0x100fe400078e020e */
[----:B------:R-:W-:-:S05]  /*0f80*/  IMAD.IADD R13, R6, 0x1, R14 ;  /* 0x00000001060d7824 */ /* 0x000fca00078e020e */
[----:B------:R-:W1:Y:S01]  /*0f90*/  LDC.64 R4, c[0x0][0x398] ;  /* 0x0000e600ff047b82 */ /* 0x000e620000000a00 */
[----:B0-----:R-:W-:-:S07]  /*0fa0*/  IMAD.WIDE.U32 R18, R19, 0x4, R16 ;  /* 0x0000000413127825 */ /* 0x001fce00078e0010 */
[----:B------:R-:W0:Y:S01]  /*0fb0*/  LDC.64 R16, c[0x0][0x390] ;  /* 0x0000e400ff107b82 */ /* 0x000e220000000a00 */
[----:B------:R-:W2:Y:S01]  /*0fc0*/  LDG.E R19, desc[UR6][R18.64] ;  /* 0x0000000612137981 */ /* 0x000ea2000c1e1900 */
[----:B-1----:R-:W-:-:S05]  /*0fd0*/  IMAD.WIDE R4, R13, 0x4, R4 ;  /* 0x000000040d047825 */ /* 0x002fca00078e0204 */
[----:B------:R-:W2:Y:S01]  /*0fe0*/  LDG.E R13, desc[UR6][R4.64] ;  /* 0x00000006040d7981 */ /* 0x000ea2000c1e1900 */
[----:B------:R-:W-:-:S03]  /*0ff0*/  IADD3 R15, P0, PT, R3, R14, RZ ;  /* 0x0000000e030f7210 */ /* 0x000fc60007f1e0ff */
[----:B------:R-:W3:Y:S01]  /*1000*/  LDG.E R21, desc[UR6][R4.64+0x4] ;  /* 0x0000040604157981 */ /* 0x000ee2000c1e1900 */
[----:B------:R-:W-:-:S03]  /*1010*/  IADD3.X R20, PT, PT, RZ, RZ, RZ, P0, !PT ;  /* 0x000000ffff147210 */ /* 0x000fc600007fe4ff */
[----:B------:R-:W4:Y:S01]  /*1020*/  LDG.E R23, desc[UR6][R4.64+0xc] ;  /* 0x00000c0604177981 */ /* 0x000f22000c1e1900 */
[----:B0-----:R-:W-:-:S04]  /*1030*/  LEA R16, P0, R15, R16, 0x2 ;  /* 0x000000100f107211 */ /* 0x001fc800078010ff */
[----:B------:R-:W-:Y:S01]  /*1040*/  LEA.HI.X R17, R15, R17, R20, 0x2, P0 ;  /* 0x000000110f117211 */ /* 0x000fe200000f1414 */
[----:B--2---:R-:W-:-:S05]  /*1050*/  FFMA R13, R0, R19, R13 ;  /* 0x00000013000d7223 */ /* 0x004fca000000000d */
[----:B------:R0:W-:Y:S04]  /*1060*/  STG.E desc[UR6][R4.64], R13 ;  /* 0x0000000d04007986 */ /* 0x0001e8000c101906 */
[----:B------:R-:W3:Y:S02]  /*1070*/  LDG.E R15, desc[UR6][R16.64+0x4] ;  /* 0x00000406100f7981 */ /* 0x000ee4000c1e1900 */
[C---:B---3--:R-:W-:Y:S02]  /*1080*/  FFMA R15, R0.reuse, R15, R21 ;  /* 0x0000000f000f7223 */ /* 0x048fe40000000015 */
[----:B------:R-:W2:Y:S04]  /*1090*/  LDG.E R21, desc[UR6][R4.64+0x8] ;  /* 0x0000080604157981 */ /* 0x000ea8000c1e1900 */
[----:B------:R0:W-:Y:S04]  /*10a0*/  STG.E desc[UR6][R4.64+0x4], R15 ;  /* 0x0000040f04007986 */ /* 0x0001e8000c101906 */
[----:B------:R-:W2:Y:S02]  /*10b0*/  LDG.E R19, desc[UR6][R16.64+0x8] ;  /* 0x0000080610137981 */ /* 0x000ea4000c1e1900 */
[----:B--2---:R-:W-:-:S05]  /*10c0*/  FFMA R19, R0, R19, R21 ;  /* 0x0000001300137223 */ /* 0x004fca0000000015 */
[----:B------:R0:W-:Y:S04]  /*10d0*/  STG.E desc[UR6][R4.64+0x8], R19 ;  /* 0x0000081304007986 */ /* 0x0001e8000c101906 */
[----:B------:R-:W4:Y:S01]  /*10e0*/  LDG.E R21, desc[UR6][R16.64+0xc] ;  /* 0x00000c0610157981 */ /* 0x000f22000c1e1900 */
[----:B------:R-:W-:Y:S02]  /*10f0*/  VIADD R14, R14, 0x4 ;  /* 0x000000040e0e7836 */ /* 0x000fe40000000000 */
[----:B----4-:R-:W-:-:S05]  /*1100*/  FFMA R21, R0, R21, R23 ;  /* 0x0000001500157223 */ /* 0x010fca0000000017 */
[----:B------:R0:W-:Y:S02]  /*1110*/  STG.E desc[UR6][R4.64+0xc], R21 ;  /* 0x00000c1504007986 */ /* 0x0001e4000c101906 */
.L_x_60:
[----:B------:R-:W-:Y:S05]  /*1120*/  @!P1 BRA `(.L_x_59) ;  /* 0x0000000000849947 */ /* 0x000fea0003800000 */
[----:B------:R-:W1:Y:S01]  /*1130*/  LDC.64 R16, c[0x0][0x390] ;  /* 0x0000e400ff107b82 */ /* 0x000e620000000a00 */
[----:B------:R-:W-:-:S07]  /*1140*/  ISETP.NE.AND P0, PT, R8, 0x1, PT ;  /* 0x000000010800780c */ /* 0x000fce0003f05270 */
[----:B0-----:R-:W0:Y:S06]  /*1150*/  LDC.64 R4, c[0x0][0x398] ;  /* 0x0000e600ff047b82 */ /* 0x001e2c0000000a00 */
[--C-:B------:R-:W-:Y:S02]  /*1160*/  @P0 IMAD.IADD R21, R3, 0x1, R14.reuse ;  /* 0x0000000103150824 */ /* 0x100fe400078e020e */
[----:B------:R-:W-:Y:S02]  /*1170*/  @P0 IMAD.IADD R13, R6, 0x1, R14 ;  /* 0x00000001060d0824 */ /* 0x000fe400078e020e */
[----:B-1----:R-:W-:-:S02]  /*1180*/  @P0 IMAD.WIDE.U32 R20, R21, 0x4, R16 ;  /* 0x0000000415140825 */ /* 0x002fc400078e0010 */
[----:B------:R-:W1:Y:S04]  /*1190*/  @P0 LDC.64 R16, c[0x0][0x390] ;  /* 0x0000e400ff100b82 */ /* 0x000e680000000a00 */
[----:B------:R-:W2:Y:S01]  /*11a0*/  @P0 LDG.E R21, desc[UR6][R20.64] ;  /* 0x0000000614150981 */ /* 0x000ea2000c1e1900 */
[----:B0-----:R-:W-:-:S05]  /*11b0*/  @P0 IMAD.WIDE R4, R13, 0x4, R4 ;  /* 0x000000040d040825 */ /* 0x001fca00078e0204 */
[----:B------:R-:W2:Y:S01]  /*11c0*/  @P0 LDG.E R13, desc[UR6][R4.64] ;  /* 0x00000006040d0981 */ /* 0x000ea2000c1e1900 */
[----:B------:R-:W-:-:S04]  /*11d0*/  @P0 IADD3 R15, P1, PT, R3, R14, RZ ;  /* 0x0000000e030f0210 */ /* 0x000fc80007f3e0ff */
[----:B------:R-:W-:Y:S02]  /*11e0*/  @P0 IADD3.X R22, PT, PT, RZ, RZ, RZ, P1, !PT ;  /* 0x000000ffff160210 */ /* 0x000fe40000ffe4ff */
[----:B-1----:R-:W-:-:S04]  /*11f0*/  @P0 LEA R18, P1, R15, R16, 0x2 ;  /* 0x000000100f120211 */ /* 0x002fc800078210ff */
[----:B------:R-:W-:Y:S02]  /*1200*/  @P0 LEA.HI.X R19, R15, R17, R22, 0x2, P1 ;  /* 0x000000110f130211 */ /* 0x000fe400008f1416 */
[----:B------:R-:W3:Y:S01]  /*1210*/  @P0 LDG.E R15, desc[UR6][R4.64+0x4] ;  /* 0x00000406040f0981 */ /* 0x000ee2000c1e1900 */
[----:B------:R-:W0:Y:S08]  /*1220*/  LDC R22, c[0x0][0x3ac] ;  /* 0x0000eb00ff167b82 */ /* 0x000e300000000800 */
[----:B------:R-:W1:Y:S01]  /*1230*/  LDC.64 R16, c[0x0][0x398] ;  /* 0x0000e600ff107b82 */ /* 0x000e620000000a00 */
[----:B--2---:R-:W-:-:S07]  /*1240*/  @P0 FFMA R13, R0, R21, R13 ;  /* 0x00000015000d0223 */ /* 0x004fce000000000d */
[----:B------:R-:W2:Y:S01]  /*1250*/  LDC.64 R20, c[0x0][0x390] ;  /* 0x0000e400ff147b82 */ /* 0x000ea20000000a00 */
[----:B------:R4:W-:Y:S04]  /*1260*/  @P0 STG.E desc[UR6][R4.64], R13 ;  /* 0x0000000d04000986 */ /* 0x0009e8000c101906 */
[----:B------:R-:W3:Y:S01]  /*1270*/  @P0 LDG.E R19, desc[UR6][R18.64+0x4] ;  /* 0x0000040612130981 */ /* 0x000ee2000c1e1900 */
[----:B0-----:R-:W-:Y:S01]  /*1280*/  LOP3.LUT P1, RZ, R22, 0x1, RZ, 0xc0, !PT ;  /* 0x0000000116ff7812 */ /* 0x001fe2000782c0ff */
[----:B------:R-:W-:-:S12]  /*1290*/  @P0 VIADD R14, R14, 0x2 ;  /* 0x000000020e0e0836 */ /* 0x000fd80000000000 */
[--C-:B------:R-:W-:Y:S02]  /*12a0*/  @P1 IMAD.IADD R3, R3, 0x1, R14.reuse ;  /* 0x0000000103031824 */ /* 0x100fe400078e020e */
[----:B------:R-:W-:Y:S02]  /*12b0*/  @P1 IMAD.IADD R23, R6, 0x1, R14 ;  /* 0x0000000106171824 */ /* 0x000fe400078e020e */
[----:B--2---:R-:W-:-:S04]  /*12c0*/  @P1 IMAD.WIDE.U32 R20, R3, 0x4, R20 ;  /* 0x0000000403141825 */ /* 0x004fc800078e0014 */
[----:B-1----:R-:W-:-:S04]  /*12d0*/  @P1 IMAD.WIDE R16, R23, 0x4, R16 ;  /* 0x0000000417101825 */ /* 0x002fc800078e0210 */
[----:B---3--:R-:W-:-:S05]  /*12e0*/  @P0 FFMA R15, R0, R19, R15 ;  /* 0x00000013000f0223 */ /* 0x008fca000000000f */
[----:B------:R4:W-:Y:S04]  /*12f0*/  @P0 STG.E desc[UR6][R4.64+0x4], R15 ;  /* 0x0000040f04000986 */ /* 0x0009e8000c101906 */
[----:B------:R-:W2:Y:S04]  /*1300*/  @P1 LDG.E R21, desc[UR6][R20.64] ;  /* 0x0000000614151981 */ /* 0x000ea8000c1e1900 */
[----:B------:R-:W2:Y:S02]  /*1310*/  @P1 LDG.E R3, desc[UR6][R16.64] ;  /* 0x0000000610031981 */ /* 0x000ea4000c1e1900 */
[----:B--2---:R-:W-:-:S05]  /*1320*/  @P1 FFMA R3, R0, R21, R3 ;  /* 0x0000001500031223 */ /* 0x004fca0000000003 */
[----:B------:R4:W-:Y:S02]  /*1330*/  @P1 STG.E desc[UR6][R16.64], R3 ;  /* 0x0000000310001986 */ /* 0x0009e4000c101906 */
.L_x_59:
[----:B------:R-:W1:Y:S01]  /*1340*/  LDCU UR4, c[0x0][0x3a0] ;  /* 0x00007400ff0477ac */ /* 0x000e620008000800 */
[----:B------:R-:W-:-:S04]  /*1350*/  IADD3 R10, PT, PT, R10, 0x1, RZ ;  /* 0x000000010a0a7810 */ /* 0x000fc80007ffe0ff */
[----:B-1----:R-:W-:-:S13]  /*1360*/  ISETP.NE.AND P0, PT, R10, UR4, PT ;  /* 0x000000040a007c0c */ /* 0x002fda000bf05270 */
[----:B------:R-:W-:Y:S05]  /*1370*/  @P0 BRA `(.L_x_61) ;  /* 0xfffffff000d00947 */ /* 0x000fea000383ffff */
[----:B------:R-:W-:Y:S05]  /*1380*/  EXIT ;  /* 0x000000000000794d */ /* 0x000fea0003800000 */
        .weak           $__internal_3_$__cuda_sm20_div_rn_f64_full
        .type           $__internal_3_$__cuda_sm20_div_rn_f64_full,@function
        .size           $__internal_3_$__cuda_sm20_div_rn_f64_full,($__internal_4_$__cuda_sm20_rcp_rn_f32_slowpath - $__internal_3_$__cuda_sm20_div_rn_f64_full)
$__internal_3_$__cuda_sm20_div_rn_f64_full:
[C---:B------:R-:W-:Y:S01]  /*1390*/  FSETP.GEU.AND P0, PT, |R11|.reuse, 1.469367938527859385e-39, PT ;  /* 0x001000000b00780b */ /* 0x040fe20003f0e200 */
[--C-:B------:R-:W-:Y:S01]  /*13a0*/  IMAD.MOV.U32 R10, RZ, RZ, R4.reuse ;  /* 0x000000ffff0a7224 */ /* 0x100fe200078e0004 */
[----:B------:R-:W-:Y:S01]  /*13b0*/  LOP3.LUT R8, R11, 0x800fffff, RZ, 0xc0, !PT ;  /* 0x800fffff0b087812 */ /* 0x000fe200078ec0ff */
[----:B------:R-:W-:Y:S01]  /*13c0*/  IMAD.MOV.U32 R16, RZ, RZ, 0x1 ;  /* 0x00000001ff107424 */ /* 0x000fe200078e00ff */
[C---:B------:R-:W-:Y:S01]  /*13d0*/  FSETP.GEU.AND P2, PT, |R13|.reuse, 1.469367938527859385e-39, PT ;  /* 0x001000000d00780b */ /* 0x040fe20003f4e200 */
[----:B------:R-:W-:Y:S01]  /*13e0*/  BSSY.RECONVERGENT B1, `(.L_x_62) ;  /* 0x0000054000017945 */ /* 0x000fe20003800200 */
[----:B------:R-:W-:Y:S01]  /*13f0*/  LOP3.LUT R9, R8, 0x3ff00000, RZ, 0xfc, !PT ;  /* 0x3ff0000008097812 */ /* 0x000fe200078efcff */
[----:B------:R-:W-:Y:S01]  /*1400*/  IMAD.MOV.U32 R8, RZ, RZ, R4 ;  /* 0x000000ffff087224 */ /* 0x000fe200078e0004 */
[----:B------:R-:W-:Y:S02]  /*1410*/  LOP3.LUT R3, R13, 0x7ff00000, RZ, 0xc0, !PT ;  /* 0x7ff000000d037812 */ /* 0x000fe400078ec0ff */
[----:B------:R-:W-:-:S02]  /*1420*/  LOP3.LUT R20, R11, 0x7ff00000, RZ, 0xc0, !PT ;  /* 0x7ff000000b147812 */ /* 0x000fc400078ec0ff */
[----:B------:R-:W-:Y:S01]  /*1430*/  MOV R7, 0x1ca00000 ;  /* 0x1ca0000000077802 */ /* 0x000fe20000000f00 */
[----:B------:R-:W-:Y:S01]  /*1440*/  @!P0 DMUL R8, R10, 8.98846567431157953865e+307 ;  /* 0x7fe000000a088828 */ /* 0x000fe20000000000 */
[----:B------:R-:W-:-:S03]  /*1450*/  ISETP.GE.U32.AND P1, PT, R3, R20, PT ;  /* 0x000000140300720c */ /* 0x000fc60003f26070 */
[----:B------:R-:W-:Y:S01]  /*1460*/  @!P2 LOP3.LUT R18, R11, 0x7ff00000, RZ, 0xc0, !PT ;  /* 0x7ff000000b12a812 */ /* 0x000fe200078ec0ff */
[----:B------:R-:W-:Y:S01]  /*1470*/  @!P2 IMAD.MOV.U32 R22, RZ, RZ, RZ ;  /* 0x000000ffff16a224 */ /* 0x000fe200078e00ff */
[----:B------:R-:W0:Y:S02]  /*1480*/  MUFU.RCP64H R17, R9 ;  /* 0x0000000900117308 */ /* 0x000e240000001800 */
[----:B------:R-:W-:-:S04]  /*1490*/  @!P2 ISETP.GE.U32.AND P3, PT, R3, R18, PT ;  /* 0x000000120300a20c */ /* 0x000fc80003f66070 */
[----:B------:R-:W-:-:S04]  /*14a0*/  @!P2 SEL R15, R7, 0x63400000, !P3 ;  /* 0x63400000070fa807 */ /* 0x000fc80005800000 */
[----:B------:R-:W-:-:S04]  /*14b0*/  @!P2 LOP3.LUT R15, R15, 0x80000000, R13, 0xf8, !PT ;  /* 0x800000000f0fa812 */ /* 0x000fc800078ef80d */
[----:B------:R-:W-:Y:S02]  /*14c0*/  @!P2 LOP3.LUT R23, R15, 0x100000, RZ, 0xfc, !PT ;  /* 0x001000000f17a812 */ /* 0x000fe400078efcff */
[----:B------:R-:W-:Y:S01]  /*14d0*/  MOV R15, R20 ;  /* 0x00000014000f7202 */ /* 0x000fe20000000f00 */
[----:B0-----:R-:W-:Y:S01]  /*14e0*/  DFMA R4, R16, -R8, 1 ;  /* 0x3ff000001004742b */ /* 0x001fe20000000808 */
[----:B------:R-:W-:-:S05]  /*14f0*/  @!P0 LOP3.LUT R15, R9, 0x7ff00000, RZ, 0xc0, !PT ;  /* 0x7ff00000090f8812 */ /* 0x000fca00078ec0ff */
[----:B------:R-:W-:Y:S02]  /*1500*/  VIADD R24, R15, 0xffffffff ;  /* 0xffffffff0f187836 */ /* 0x000fe40000000000 */
[----:B------:R-:W-:-:S08]  /*1510*/  DFMA R4, R4, R4, R4 ;  /* 0x000000040404722b */ /* 0x000fd00000000004 */
[----:B------:R-:W-:Y:S01]  /*1520*/  DFMA R16, R16, R4, R16 ;  /* 0x000000041010722b */ /* 0x000fe20000000010 */
[----:B------:R-:W-:Y:S01]  /*1530*/  SEL R5, R7, 0x63400000, !P1 ;  /* 0x6340000007057807 */ /* 0x000fe20004800000 */
[----:B------:R-:W-:-:S03]  /*1540*/  IMAD.MOV.U32 R4, RZ, RZ, R12 ;  /* 0x000000ffff047224 */ /* 0x000fc600078e000c */
[----:B------:R-:W-:-:S03]  /*1550*/  LOP3.LUT R5, R5, 0x800fffff, R13, 0xf8, !PT ;  /* 0x800fffff05057812 */ /* 0x000fc600078ef80d */
[----:B------:R-:W-:-:S03]  /*1560*/  DFMA R18, R16, -R8, 1 ;  /* 0x3ff000001012742b */ /* 0x000fc60000000808 */
[----:B------:R-:W-:Y:S01]  /*1570*/  @!P2 DFMA R4, R4, 2, -R22 ;  /* 0x400000000404a82b */ /* 0x000fe20000000816 */
[----:B------:R-:W-:-:S04]  /*1580*/  IMAD.MOV.U32 R22, RZ, RZ, R3 ;  /* 0x000000ffff167224 */ /* 0x000fc800078e0003 */
[----:B------:R-:W-:-:S05]  /*1590*/  DFMA R16, R16, R18, R16 ;  /* 0x000000121010722b */ /* 0x000fca0000000010 */
[----:B------:R-:W-:-:S03]  /*15a0*/  @!P2 LOP3.LUT R22, R5, 0x7ff00000, RZ, 0xc0, !PT ;  /* 0x7ff000000516a812 */ /* 0x000fc600078ec0ff */
[----:B------:R-:W-:Y:S02]  /*15b0*/  DMUL R18, R16, R4 ;  /* 0x0000000410127228 */ /* 0x000fe40000000000 */
[----:B------:R-:W-:-:S05]  /*15c0*/  VIADD R23, R22, 0xffffffff ;  /* 0xffffffff16177836 */ /* 0x000fca0000000000 */
[----:B------:R-:W-:Y:S01]  /*15d0*/  ISETP.GT.U32.AND P0, PT, R23, 0x7feffffe, PT ;  /* 0x7feffffe1700780c */ /* 0x000fe20003f04070 */
[----:B------:R-:W-:-:S03]  /*15e0*/  DFMA R20, R18, -R8, R4 ;  /* 0x800000081214722b */ /* 0x000fc60000000004 */
[----:B------:R-:W-:-:S05]  /*15f0*/  ISETP.GT.U32.OR P0, PT, R24, 0x7feffffe, P0 ;  /* 0x7feffffe1800780c */ /* 0x000fca0000704470 */
[----:B------:R-:W-:-:S08]  /*1600*/  DFMA R16, R16, R20, R18 ;  /* 0x000000141010722b */ /* 0x000fd00000000012 */
[----:B------:R-:W-:Y:S05]  /*1610*/  @P0 BRA `(.L_x_63) ;  /* 0x00000000006c0947 */ /* 0x000fea0003800000 */
[----:B------:R-:W-:-:S04]  /*1620*/  LOP3.LUT R18, R11, 0x7ff00000, RZ, 0xc0, !PT ;  /* 0x7ff000000b127812 */ /* 0x000fc800078ec0ff */
[CC--:B------:R-:W-:Y:S02]  /*1630*/  VIADDMNMX R12, R3.reuse, -R18.reuse, 0xb9600000, !PT ;  /* 0xb9600000030c7446 */ /* 0x0c0fe40007800912 */
[----:B------:R-:W-:Y:S02]  /*1640*/  ISETP.GE.U32.AND P0, PT, R3, R18, PT ;  /* 0x000000120300720c */ /* 0x000fe40003f06070 */
[----:B------:R-:W-:Y:S02]  /*1650*/  VIMNMX R12, PT, PT, R12, 0x46a00000, PT ;  /* 0x46a000000c0c7848 */ /* 0x000fe40003fe0100 */
[----:B------:R-:W-:-:S05]  /*1660*/  SEL R3, R7, 0x63400000, !P0 ;  /* 0x6340000007037807 */ /* 0x000fca0004000000 */
[----:B------:R-:W-:Y:S02]  /*1670*/  IMAD.IADD R3, R12, 0x1, -R3 ;  /* 0x000000010c037824 */ /* 0x000fe400078e0a03 */
[----:B------:R-:W-:-:S03]  /*1680*/  IMAD.MOV.U32 R12, RZ, RZ, RZ ;  /* 0x000000ffff0c7224 */ /* 0x000fc600078e00ff */
[----:B------:R-:W-:-:S06]  /*1690*/  IADD3 R13, PT, PT, R3, 0x7fe00000, RZ ;  /* 0x7fe00000030d7810 */ /* 0x000fcc0007ffe0ff */
[----:B------:R-:W-:-:S10]  /*16a0*/  DMUL R18, R16, R12 ;  /* 0x0000000c10127228 */ /* 0x000fd40000000000 */
[----:B------:R-:W-:-:S13]  /*16b0*/  FSETP.GTU.AND P0, PT, |R19|, 1.469367938527859385e-39, PT ;  /* 0x001000001300780b */ /* 0x000fda0003f0c200 */
[----:B------:R-:W-:Y:S05]  /*16c0*/  @P0 BRA `(.L_x_64) ;  /* 0x0000000000940947 */ /* 0x000fea0003800000 */
[----:B------:R-:W-:Y:S01]  /*16d0*/  DFMA R4, R16, -R8, R4 ;  /* 0x800000081004722b */ /* 0x000fe20000000004 */
[----:B------:R-:W-:-:S09]  /*16e0*/  IMAD.MOV.U32 R12, RZ, RZ, RZ ;  /* 0x000000ffff0c7224 */ /* 0x000fd200078e00ff */
[C---:B------:R-:W-:Y:S02]  /*16f0*/  FSETP.NEU.AND P0, PT, R5.reuse, RZ, PT ;  /* 0x000000ff0500720b */ /* 0x040fe40003f0d000 */
[----:B------:R-:W-:-:S04]  /*1700*/  LOP3.LUT R11, R5, 0x80000000, R11, 0x48, !PT ;  /* 0x80000000050b7812 */ /* 0x000fc800078e480b */
[----:B------:R-:W-:-:S07]  /*1710*/  LOP3.LUT R13, R11, R13, RZ, 0xfc, !PT ;  /* 0x0000000d0b0d7212 */ /* 0x000fce00078efcff */
[----:B------:R-:W-:Y:S05]  /*1720*/  @!P0 BRA `(.L_x_64) ;  /* 0x00000000007c8947 */ /* 0x000fea0003800000 */
[----:B------:R-:W-:Y:S01]  /*1730*/  IMAD.MOV R5, RZ, RZ, -R3 ;  /* 0x000000ffff057224 */ /* 0x000fe200078e0a03 */
[----:B------:R-:W-:Y:S01]  /*1740*/  MOV R4, RZ ;  /* 0x000000ff00047202 */ /* 0x000fe20000000f00 */
[----:B------:R-:W-:Y:S01]  /*1750*/  DMUL.RP R12, R16, R12 ;  /* 0x0000000c100c7228 */ /* 0x000fe20000008000 */
[----:B------:R-:W-:-:S04]  /*1760*/  IADD3 R3, PT, PT, -R3, -0x43300000, RZ ;  /* 0xbcd0000003037810 */ /* 0x000fc80007ffe1ff */
[----:B------:R-:W-:-:S05]  /*1770*/  DFMA R4, R18, -R4, R16 ;  /* 0x800000041204722b */ /* 0x000fca0000000010 */
[----:B------:R-:W-:-:S05]  /*1780*/  LOP3.LUT R11, R13, R11, RZ, 0x3c, !PT ;  /* 0x0000000b0d0b7212 */ /* 0x000fca00078e3cff */
[----:B------:R-:W-:-:S04]  /*1790*/  FSETP.NEU.AND P0, PT, |R5|, R3, PT ;  /* 0x000000030500720b */ /* 0x000fc80003f0d200 */
[----:B------:R-:W-:Y:S02]  /*17a0*/  FSEL R18, R12, R18, !P0 ;  /* 0x000000120c127208 */ /* 0x000fe40004000000 */
[----:B------:R-:W-:Y:S01]  /*17b0*/  FSEL R19, R11, R19, !P0 ;  /* 0x000000130b137208 */ /* 0x000fe20004000000 */
[----:B------:R-:W-:Y:S06]  /*17c0*/  BRA `(.L_x_64) ;  /* 0x0000000000547947 */ /* 0x000fec0003800000 */
.L_x_63:
[----:B------:R-:W-:-:S14]  /*17d0*/  DSETP.NAN.AND P0, PT, R12, R12, PT ;  /* 0x0000000c0c00722a */ /* 0x000fdc0003f08000 */
[----:B------:R-:W-:Y:S05]  /*17e0*/  @P0 BRA `(.L_x_65) ;  /* 0x0000000000440947 */ /* 0x000fea0003800000 */
[----:B------:R-:W-:-:S14]  /*17f0*/  DSETP.NAN.AND P0, PT, R10, R10, PT ;  /* 0x0000000a0a00722a */ /* 0x000fdc0003f08000 */
[----:B------:R-:W-:Y:S05]  /*1800*/  @P0 BRA `(.L_x_66) ;  /* 0x0000000000300947 */ /* 0x000fea0003800000 */
[----:B------:R-:W-:Y:S01]  /*1810*/  ISETP.NE.AND P0, PT, R22, R15, PT ;  /* 0x0000000f1600720c */ /* 0x000fe20003f05270 */
[----:B------:R-:W-:Y:S02]  /*1820*/  IMAD.MOV.U32 R18, RZ, RZ, 0x0 ;  /* 0x00000000ff127424 */ /* 0x000fe400078e00ff */
[----:B------:R-:W-:-:S10]  /*1830*/  IMAD.MOV.U32 R19, RZ, RZ, -0x80000 ;  /* 0xfff80000ff137424 */ /* 0x000fd400078e00ff */
[----:B------:R-:W-:Y:S05]  /*1840*/  @!P0 BRA `(.L_x_64) ;  /* 0x0000000000348947 */ /* 0x000fea0003800000 */
[----:B------:R-:W-:Y:S02]  /*1850*/  ISETP.NE.AND P0, PT, R22, 0x7ff00000, PT ;  /* 0x7ff000001600780c */ /* 0x000fe40003f05270 */
[----:B------:R-:W-:Y:S02]  /*1860*/  LOP3.LUT R19, R13, 0x80000000, R11, 0x48, !PT ;  /* 0x800000000d137812 */ /* 0x000fe400078e480b */
[----:B------:R-:W-:-:S13]  /*1870*/  ISETP.EQ.OR P0, PT, R15, RZ, !P0 ;  /* 0x000000ff0f00720c */ /* 0x000fda0004702670 */
[----:B------:R-:W-:Y:S01]  /*1880*/  @P0 LOP3.LUT R3, R19, 0x7ff00000, RZ, 0xfc, !PT ;  /* 0x7ff0000013030812 */ /* 0x000fe200078efcff */
[----:B------:R-:W-:Y:S01]  /*1890*/  @!P0 IMAD.MOV.U32 R18, RZ, RZ, RZ ;  /* 0x000000ffff128224 */ /* 0x000fe200078e00ff */
[----:B------:R-:W-:-:S03]  /*18a0*/  @P0 MOV R18, RZ ;  /* 0x000000ff00120202 */ /* 0x000fc60000000f00 */
[----:B------:R-:W-:Y:S01]  /*18b0*/  @P0 IMAD.MOV.U32 R19, RZ, RZ, R3 ;  /* 0x000000ffff130224 */ /* 0x000fe200078e0003 */
[----:B------:R-:W-:Y:S06]  /*18c0*/  BRA `(.L_x_64) ;  /* 0x0000000000147947 */ /* 0x000fec0003800000 */
.L_x_66:
[----:B------:R-:W-:Y:S01]  /*18d0*/  LOP3.LUT R19, R11, 0x80000, RZ, 0xfc, !PT ;  /* 0x000800000b137812 */ /* 0x000fe200078efcff */
[----:B------:R-:W-:Y:S01]  /*18e0*/  IMAD.MOV.U32 R18, RZ, RZ, R10 ;  /* 0x000000ffff127224 */ /* 0x000fe200078e000a */
[----:B------:R-:W-:Y:S06]  /*18f0*/  BRA `(.L_x_64) ;  /* 0x0000000000087947 */ /* 0x000fec0003800000 */
.L_x_65:
[----:B------:R-:W-:Y:S01]  /*1900*/  LOP3.LUT R19, R13, 0x80000, RZ, 0xfc, !PT ;  /* 0x000800000d137812 */ /* 0x000fe200078efcff */
[----:B------:R-:W-:-:S07]  /*1910*/  IMAD.MOV.U32 R18, RZ, RZ, R12 ;  /* 0x000000ffff127224 */ /* 0x000fce00078e000c */
.L_x_64:
[----:B------:R-:W-:Y:S05]  /*1920*/  BSYNC.RECONVERGENT B1 ;  /* 0x0000000000017941 */ /* 0x000fea0003800200 */
.L_x_62:
[----:B------:R-:W-:Y:S01]  /*1930*/  IMAD.MOV.U32 R15, RZ, RZ, 0x0 ;  /* 0x00000000ff0f7424 */ /* 0x000fe200078e00ff */
[----:B------:R-:W-:Y:S01]  /*1940*/  MOV R4, R18 ;  /* 0x0000001200047202 */ /* 0x000fe20000000f00 */
[----:B------:R-:W-:Y:S02]  /*1950*/  IMAD.MOV.U32 R5, RZ, RZ, R19 ;  /* 0x000000ffff057224 */ /* 0x000fe400078e0013 */
[----:B------:R-:W-:Y:S05]  /*1960*/  RET.REL.NODEC R14 `(_gs_render_cuda) ;  /* 0xffffffe40ea47950 */ /* 0x000fea0003c3ffff */
        .weak           $__internal_4_$__cuda_sm20_rcp_rn_f32_slowpath
        .type           $__internal_4_$__cuda_sm20_rcp_rn_f32_slowpath,@function
        .size           $__internal_4_$__cuda_sm20_rcp_rn_f32_slowpath,($__internal_5_$__cuda_sm3x_div_rn_noftz_f32_slowpath - $__internal_4_$__cuda_sm20_rcp_rn_f32_slowpath)
$__internal_4_$__cuda_sm20_rcp_rn_f32_slowpath:
[----:B------:R-:W-:-:S05]  /*1970*/  IMAD.SHL.U32 R5, R0, 0x2, RZ ;  /* 0x0000000200057824 */ /* 0x000fca00078e00ff */
[----:B------:R-:W-:-:S04]  /*1980*/  SHF.R.U32.HI R5, RZ, 0x18, R5 ;  /* 0x00000018ff057819 */ /* 0x000fc80000011605 */
[----:B------:R-:W-:-:S13]  /*1990*/  ISETP.NE.U32.AND P0, PT, R5, RZ, PT ;  /* 0x000000ff0500720c */ /* 0x000fda0003f05070 */
[----:B------:R-:W-:Y:S05]  /*19a0*/  @P0 BRA `(.L_x_67) ;  /* 0x00000000002c0947 */ /* 0x000fea0003800000 */
[----:B------:R-:W-:-:S04]  /*19b0*/  SHF.L.U32 R5, R0, 0x1, RZ ;  /* 0x0000000100057819 */ /* 0x000fc800000006ff */
[----:B------:R-:W-:-:S13]  /*19c0*/  ISETP.NE.AND P0, PT, R5, RZ, PT ;  /* 0x000000ff0500720c */ /* 0x000fda0003f05270 */
[----:B------:R0:W1:Y:S01]  /*19d0*/  @!P0 MUFU.RCP R5, R0 ;  /* 0x0000000000058308 */ /* 0x0000620000001000 */
[----:B------:R-:W-:Y:S05]  /*19e0*/  @!P0 BRA `(.L_x_68) ;  /* 0x0000000000a48947 */ /* 0x000fea0003800000 */
[----:B------:R-:W-:-:S04]  /*19f0*/  FFMA R19, R0, 1.84467440737095516160e+19, RZ ;  /* 0x5f80000000137823 */ /* 0x000fc800000000ff */
[----:B0-----:R-:W1:Y:S02]  /*1a00*/  MUFU.RCP R0, R19 ;  /* 0x0000001300007308 */ /* 0x001e640000001000 */
[----:B-1----:R-:W-:-:S04]  /*1a10*/  FFMA R5, R19, R0, -1 ;  /* 0xbf80000013057423 */ /* 0x002fc80000000000 */
[----:B------:R-:W-:-:S04]  /*1a20*/  FADD.FTZ R5, -R5, -RZ ;  /* 0x800000ff05057221 */ /* 0x000fc80000010100 */
[----:B------:R-:W-:-:S04]  /*1a30*/  FFMA R0, R0, R5, R0 ;  /* 0x0000000500007223 */ /* 0x000fc80000000000 */
[----:B------:R-:W-:Y:S01]  /*1a40*/  FFMA R5, R0, 1.84467440737095516160e+19, RZ ;  /* 0x5f80000000057823 */ /* 0x000fe200000000ff */
[----:B------:R-:W-:Y:S06]  /*1a50*/  BRA `(.L_x_68) ;  /* 0x0000000000887947 */ /* 0x000fec0003800000 */
.L_x_67:
[----:B------:R-:W-:-:S05]  /*1a60*/  VIADD R19, R5, 0xffffff03 ;  /* 0xffffff0305137836 */ /* 0x000fca0000000000 */
[----:B------:R-:W-:-:S13]  /*1a70*/  ISETP.GT.U32.AND P0, PT, R19, 0x1, PT ;  /* 0x000000011300780c */ /* 0x000fda0003f04070 */
[----:B------:R-:W-:Y:S05]  /*1a80*/  @P0 BRA `(.L_x_69) ;  /* 0x0000000000780947 */ /* 0x000fea0003800000 */
[----:B------:R-:W-:Y:S01]  /*1a90*/  LOP3.LUT R20, R0, 0x7fffff, RZ, 0xc0, !PT ;  /* 0x007fffff00147812 */ /* 0x000fe200078ec0ff */
[----:B------:R-:W-:Y:S02]  /*1aa0*/  IMAD.MOV.U32 R24, RZ, RZ, 0x3 ;  /* 0x00000003ff187424 */ /* 0x000fe400078e00ff */
[----:B------:R-:W-:Y:S01]  /*1ab0*/  VIADD R5, R5, 0xffffff04 ;  /* 0xffffff0405057836 */ /* 0x000fe20000000000 */
[----:B------:R-:W-:Y:S02]  /*1ac0*/  LOP3.LUT R20, R20, 0x3f800000, RZ, 0xfc, !PT ;  /* 0x3f80000014147812 */ /* 0x000fe400078efcff */
[----:B------:R-:W-:Y:S02]  /*1ad0*/  SHF.L.U32 R25, R24, R19, RZ ;  /* 0x0000001318197219 */ /* 0x000fe400000006ff */
[----:B------:R-:W0:Y:S02]  /*1ae0*/  MUFU.RCP R21, R20 ;  /* 0x0000001400157308 */ /* 0x000e240000001000 */
        /* <DEDUP_REMOVED lines=9> */
[----:B------:R-:W-:Y:S01]  /*1b80*/  SHF.R.U32.HI R5, RZ, R5, R22 ;  /* 0x00000005ff057219 */ /* 0x000fe20000011616 */
[----:B------:R-:W-:Y:S01]  /*1b90*/  IMAD.MOV R21, RZ, RZ, -R21 ;  /* 0x000000ffff157224 */ /* 0x000fe200078e0a15 */
[----:B------:R-:W-:-:S04]  /*1ba0*/  SHF.R.U32.HI R20, RZ, R19, R20 ;  /* 0x00000013ff147219 */ /* 0x000fc80000011614 */
[----:B------:R-:W-:Y:S02]  /*1bb0*/  LOP3.LUT P1, RZ, R21, R19, R22, 0xf8, !PT ;  /* 0x0000001315ff7212 */ /* 0x000fe4000782f816 */
[C---:B------:R-:W-:Y:S02]  /*1bc0*/  LOP3.LUT P0, RZ, R20.reuse, 0x1, RZ, 0xc0, !PT ;  /* 0x0000000114ff7812 */ /* 0x040fe4000780c0ff */
[----:B------:R-:W-:-:S04]  /*1bd0*/  LOP3.LUT P2, RZ, R20, 0x2, RZ, 0xc0, !PT ;  /* 0x0000000214ff7812 */ /* 0x000fc8000784c0ff */
[----:B------:R-:W-:Y:S02]  /*1be0*/  PLOP3.LUT P0, PT, P0, P1, P2, 0xe0, 0x0 ;  /* 0x000000000000781c */ /* 0x000fe40000703c20 */
[----:B------:R-:W-:Y:S02]  /*1bf0*/  LOP3.LUT P1, RZ, R0, 0x7fffff, RZ, 0xc0, !PT ;  /* 0x007fffff00ff7812 */ /* 0x000fe4000782c0ff */
[----:B------:R-:W-:-:S04]  /*1c00*/  SEL R19, RZ, 0x1, !P0 ;  /* 0x00000001ff137807 */ /* 0x000fc80004000000 */
[----:B------:R-:W-:-:S04]  /*1c10*/  IADD3 R19, PT, PT, -R19, RZ, RZ ;  /* 0x000000ff13137210 */ /* 0x000fc80007ffe1ff */
[----:B------:R-:W-:-:S13]  /*1c20*/  ISETP.GE.AND P0, PT, R19, RZ, PT ;  /* 0x000000ff1300720c */ /* 0x000fda0003f06270 */
[----:B------:R-:W-:-:S05]  /*1c30*/  @!P0 VIADD R5, R5, 0x1 ;  /* 0x0000000105058836 */ /* 0x000fca0000000000 */
[----:B------:R-:W-:-:S04]  /*1c40*/  @!P1 SHF.L.U32 R5, R5, 0x1, RZ ;  /* 0x0000000105059819 */ /* 0x000fc800000006ff */
[----:B------:R-:W-:Y:S01]  /*1c50*/  LOP3.LUT R5, R5, 0x80000000, R0, 0xf8, !PT ;  /* 0x8000000005057812 */ /* 0x000fe200078ef800 */
[----:B------:R-:W-:Y:S06]  /*1c60*/  BRA `(.L_x_68) ;  /* 0x0000000000047947 */ /* 0x000fec0003800000 */
.L_x_69:
[----:B------:R2:W3:Y:S02]  /*1c70*/  MUFU.RCP R5, R0 ;  /* 0x0000000000057308 */ /* 0x0004e40000001000 */
.L_x_68:
[----:B0123--:R-:W-:Y:S02]  /*1c80*/  IMAD.MOV.U32 R0, RZ, RZ, R5 ;  /* 0x000000ffff007224 */ /* 0x00ffe400078e0005 */
[----:B------:R-:W-:-:S04]  /*1c90*/  IMAD.MOV.U32 R5, RZ, RZ, 0x0 ;  /* 0x00000000ff057424 */ /* 0x000fc800078e00ff */
[----:B------:R-:W-:Y:S05]  /*1ca0*/  RET.REL.NODEC R4 `(_gs_render_cuda) ;  /* 0xffffffe004d47950 */ /* 0x000fea0003c3ffff */
        .weak           $__internal_5_$__cuda_sm3x_div_rn_noftz_f32_slowpath
        .type           $__internal_5_$__cuda_sm3x_div_rn_noftz_f32_slowpath,@function
        .size           $__internal_5_$__cuda_sm3x_div_rn_noftz_f32_slowpath,(.L_x_84 - $__internal_5_$__cuda_sm3x_div_rn_noftz_f32_slowpath)
$__internal_5_$__cuda_sm3x_div_rn_noftz_f32_slowpath:
[----:B------:R-:W-:-:S04]  /*1cb0*/  SHF.R.U32.HI R13, RZ, 0x17, R14 ;  /* 0x00000017ff0d7819 */ /* 0x000fc8000001160e */
[----:B------:R-:W-:-:S04]  /*1cc0*/  LOP3.LUT R13, R13, 0xff, RZ, 0xc0, !PT ;  /* 0x000000ff0d0d7812 */ /* 0x000fc800078ec0ff */
[----:B------:R-:W-:-:S04]  /*1cd0*/  IADD3 R15, PT, PT, R13, -0x1, RZ ;  /* 0xffffffff0d0f7810 */ /* 0x000fc80007ffe0ff */
[----:B------:R-:W-:-:S13]  /*1ce0*/  ISETP.GT.U32.AND P0, PT, R15, 0xfd, PT ;  /* 0x000000fd0f00780c */ /* 0x000fda0003f04070 */
[----:B------:R-:W-:Y:S01]  /*1cf0*/  @!P0 IMAD.MOV.U32 R18, RZ, RZ, RZ ;  /* 0x000000ffff128224 */ /* 0x000fe200078e00ff */
[----:B------:R-:W-:Y:S06]  /*1d00*/  @!P0 BRA `(.L_x_70) ;  /* 0x0000000000408947 */ /* 0x000fec0003800000 */
[----:B------:R-:W-:Y:S01]  /*1d10*/  FSETP.GTU.FTZ.AND P0, PT, |R14|, +INF , PT ;  /* 0x7f8000000e00780b */ /* 0x000fe20003f1c200 */
[----:B------:R-:W-:-:S12]  /*1d20*/  IMAD.MOV.U32 R0, RZ, RZ, R14 ;  /* 0x000000ffff007224 */ /* 0x000fd800078e000e */
[----:B------:R-:W-:Y:S05]  /*1d30*/  @P0 BRA `(.L_x_71) ;  /* 0x0000000400240947 */ /* 0x000fea0003800000 */
[----:B------:R-:W-:-:S05]  /*1d40*/  HFMA2 R5, -RZ, RZ, -1.875, 0 ;  /* 0xbf800000ff057431 */ /* 0x000fca00000001ff */
[----:B------:R-:W-:-:S13]  /*1d50*/  LOP3.LUT P0, RZ, R14, 0x7fffffff, R5, 0xc8, !PT ;  /* 0x7fffffff0eff7812 */ /* 0x000fda000780c805 */
[----:B------:R-:W-:Y:S05]  /*1d60*/  @!P0 BRA `(.L_x_72) ;  /* 0x0000000400108947 */ /* 0x000fea0003800000 */
[----:B------:R-:W-:Y:S02]  /*1d70*/  FSETP.NEU.FTZ.AND P0, PT, |R0|, +INF , PT ;  /* 0x7f8000000000780b */ /* 0x000fe40003f1d200 */
[----:B------:R-:W-:-:S04]  /*1d80*/  LOP3.LUT P1, RZ, R5, 0x7fffffff, RZ, 0xc0, !PT ;  /* 0x7fffffff05ff7812 */ /* 0x000fc8000782c0ff */
[----:B------:R-:W-:-:S13]  /*1d90*/  PLOP3.LUT P0, PT, P0, P1, PT, 0x2f, 0xf2 ;  /* 0x0000000000f2781c */ /* 0x000fda0000702577 */
[----:B------:R-:W-:Y:S05]  /*1da0*/  @P0 BRA `(.L_x_73) ;  /* 0x0000000000f80947 */ /* 0x000fea0003800000 */
[----:B------:R-:W-:-:S13]  /*1db0*/  LOP3.LUT P0, RZ, R14, 0x7fffffff, RZ, 0xc0, !PT ;  /* 0x7fffffff0eff7812 */ /* 0x000fda000780c0ff */
[----:B------:R-:W-:Y:S05]  /*1dc0*/  @!P0 BRA `(.L_x_74) ;  /* 0x0000000000e48947 */ /* 0x000fea0003800000 */
[----:B------:R-:W-:Y:S01]  /*1dd0*/  ISETP.GE.AND P0, PT, R15, RZ, PT ;  /* 0x000000ff0f00720c */ /* 0x000fe20003f06270 */
[----:B------:R-:W-:-:S12]  /*1de0*/  IMAD.MOV.U32 R18, RZ, RZ, RZ ;  /* 0x000000ffff127224 */ /* 0x000fd800078e00ff */
[----:B------:R-:W-:Y:S01]  /*1df0*/  @!P0 FFMA R14, R0, 1.84467440737095516160e+19, RZ ;  /* 0x5f800000000e8823 */ /* 0x000fe200000000ff */
[----:B------:R-:W-:-:S07]  /*1e00*/  @!P0 VIADD R18, R18, 0x40 ;  /* 0x0000004012128836 */ /* 0x000fce0000000000 */
.L_x_70:
[----:B------:R-:W-:Y:S01]  /*1e10*/  LEA R5, R13, 0xc0800000, 0x17 ;  /* 0xc08000000d057811 */ /* 0x000fe200078eb8ff */
[----:B------:R-:W-:Y:S01]  /*1e20*/  UMOV UR4, 0xbf800000 ;  /* 0xbf80000000047882 */ /* 0x000fe20000000000 */
[----:B------:R-:W-:Y:S02]  /*1e30*/  IADD3 R18, PT, PT, R18, 0x7f, -R13 ;  /* 0x0000007f12127810 */ /* 0x000fe40007ffe80d */
[----:B------:R-:W-:-:S04]  /*1e40*/  IADD3 R14, PT, PT, -R5, R14, RZ ;  /* 0x0000000e050e7210 */ /* 0x000fc80007ffe1ff */
        /* <DEDUP_REMOVED lines=10> */
[----:B------:R-:W-:-:S05]  /*1ef0*/  LOP3.LUT R15, R15, 0xff, RZ, 0xc0, !PT ;  /* 0x000000ff0f0f7812 */ /* 0x000fca00078ec0ff */
[----:B------:R-:W-:-:S04]  /*1f00*/  IMAD.IADD R19, R15, 0x1, R18 ;  /* 0x000000010f137824 */ /* 0x000fc800078e0212 */
[----:B------:R-:W-:-:S05]  /*1f10*/  VIADD R13, R19, 0xffffffff ;  /* 0xffffffff130d7836 */ /* 0x000fca0000000000 */
        /* <DEDUP_REMOVED lines=9> */
[CCC-:B------:R-:W-:Y:S01]  /*1fb0*/  FFMA.RZ R13, R0.reuse, R20.reuse, R17.reuse ;  /* 0x00000014000d7223 */ /* 0x1c0fe2000000c011 */
        /* <DEDUP_REMOVED lines=17> */
[----:B------:R-:W-:-:S05]  /*20d0*/  LOP3.LUT R0, R0, R13, RZ, 0xc0, !PT ;  /* 0x0000000d00007212 */ /* 0x000fca00078ec0ff */
[----:B------:R-:W-:-:S05]  /*20e0*/  IMAD.IADD R0, R15, 0x1, R0 ;  /* 0x000000010f007824 */ /* 0x000fca00078e0200 */
[----:B------:R-:W-:Y:S01]  /*20f0*/  LOP3.LUT R5, R0, R5, RZ, 0xfc, !PT ;  /* 0x0000000500057212 */ /* 0x000fe200078efcff */
[----:B------:R-:W-:Y:S06]  /*2100*/  BRA `(.L_x_77) ;  /* 0x0000000000347947 */ /* 0x000fec0003800000 */
.L_x_76:
[----:B------:R-:W-:-:S04]  /*2110*/  LOP3.LUT R5, R5, 0x80000000, RZ, 0xc0, !PT ;  /* 0x8000000005057812 */ /* 0x000fc800078ec0ff */
[----:B------:R-:W-:Y:S01]  /*2120*/  LOP3.LUT R5, R5, 0x7f800000, RZ, 0xfc, !PT ;  /* 0x7f80000005057812 */ /* 0x000fe200078efcff */
[----:B------:R-:W-:Y:S06]  /*2130*/  BRA `(.L_x_77) ;  /* 0x0000000000287947 */ /* 0x000fec0003800000 */
.L_x_75:
[----:B------:R-:W-:Y:S01]  /*2140*/  LEA R5, R18, R5, 0x17 ;  /* 0x0000000512057211 */ /* 0x000fe200078eb8ff */
[----:B------:R-:W-:Y:S06]  /*2150*/  BRA `(.L_x_77) ;  /* 0x0000000000207947 */ /* 0x000fec0003800000 */
.L_x_74:
[----:B------:R-:W-:-:S04]  /*2160*/  LOP3.LUT R5, R14, 0x80000000, R5, 0x48, !PT ;  /* 0x800000000e057812 */ /* 0x000fc800078e4805 */
[----:B------:R-:W-:Y:S01]  /*2170*/  LOP3.LUT R5, R5, 0x7f800000, RZ, 0xfc, !PT ;  /* 0x7f80000005057812 */ /* 0x000fe200078efcff */
[----:B------:R-:W-:Y:S06]  /*2180*/  BRA `(.L_x_77) ;  /* 0x0000000000147947 */ /* 0x000fec0003800000 */
.L_x_73:
[----:B------:R-:W-:Y:S01]  /*2190*/  LOP3.LUT R5, R14, 0x80000000, R5, 0x48, !PT ;  /* 0x800000000e057812 */ /* 0x000fe200078e4805 */
[----:B------:R-:W-:Y:S06]  /*21a0*/  BRA `(.L_x_77) ;  /* 0x00000000000c7947 */ /* 0x000fec0003800000 */
.L_x_72:
[----:B------:R-:W0:Y:S01]  /*21b0*/  MUFU.RSQ R5, -QNAN ;  /* 0xffc0000000057908 */ /* 0x000e220000001400 */
[----:B------:R-:W-:Y:S05]  /*21c0*/  BRA `(.L_x_77) ;  /* 0x0000000000047947 */ /* 0x000fea0003800000 */
.L_x_71:
[----:B------:R-:W-:-:S07]  /*21d0*/  FADD.FTZ R5, R0, -1 ;  /* 0xbf80000000057421 */ /* 0x000fce0000010000 */
.L_x_77:
[----:B------:R-:W-:-:S04]  /*21e0*/  IMAD.MOV.U32 R17, RZ, RZ, 0x0 ;  /* 0x00000000ff117424 */ /* 0x000fc800078e00ff */
[----:B0-----:R-:W-:Y:S05]  /*21f0*/  RET.REL.NODEC R16 `(_gs_render_cuda) ;  /* 0xffffffdc10807950 */ /* 0x001fea0003c3ffff */
.L_x_78:
        /* <DEDUP_REMOVED lines=16> */
.L_x_84:


//--------------------- .nv.global.init           --------------------------
	.section	.nv.global.init,"aw",@progbits
	.align	4
.nv.global.init:
	.type		mrg32k3aM1SubSeq,@object
	.size		mrg32k3aM1SubSeq,(mrg32k3aM2SubSeq - mrg32k3aM1SubSeq)
mrg32k3aM1SubSeq:
        /*0000*/ 	.byte	0x0b, 0xcc, 0xee, 0x04, 0x73, 0x29, 0x8b, 0x6f, 0xf6, 0x53, 0x03, 0xf6, 0x23, 0xf6, 0xea, 0xda
        /* <DEDUP_REMOVED lines=125> */
	.type		mrg32k3aM2SubSeq,@object
	.size		mrg32k3aM2SubSeq,(mrg32k3aM1 - mrg32k3aM2SubSeq)
mrg32k3aM2SubSeq:
        /* <DEDUP_REMOVED lines=126> */
	.type		mrg32k3aM1,@object
	.size		mrg32k3aM1,(mrg32k3aM1Seq - mrg32k3aM1)
mrg32k3aM1:
        /* <DEDUP_REMOVED lines=144> */
	.type		mrg32k3aM1Seq,@object
	.size		mrg32k3aM1Seq,(mrg32k3aM2 - mrg32k3aM1Seq)
mrg32k3aM1Seq:
        /* <DEDUP_REMOVED lines=144> */
	.type		mrg32k3aM2,@object
	.size		mrg32k3aM2,(mrg32k3aM2Seq - mrg32k3aM2)
mrg32k3aM2:
        /* <DEDUP_REMOVED lines=144> */
	.type		mrg32k3aM2Seq,@object
	.size		mrg32k3aM2Seq,(precalc_xorwow_matrix - mrg32k3aM2Seq)
mrg32k3aM2Seq:
        /* <DEDUP_REMOVED lines=144> */
	.type		precalc_xorwow_matrix,@object
	.size		precalc_xorwow_matrix,(precalc_xorwow_offset_matrix - precalc_xorwow_matrix)
precalc_xorwow_matrix:
        /* <DEDUP_REMOVED lines=6400> */
	.type		precalc_xorwow_offset_matrix,@object
	.size		precalc_xorwow_offset_matrix,(.L_1 - precalc_xorwow_offset_matrix)
precalc_xorwow_offset_matrix:
        /* <DEDUP_REMOVED lines=6400> */
.L_1:


//--------------------- .nv.shared.reserved.0     --------------------------
	.section	.nv.shared.reserved.0,"aw",@nobits
	.weak		__nv_reservedSMEM_offset_0_alias
	.size		__nv_reservedSMEM_offset_0_alias, 0, 64
	.other		__nv_reservedSMEM_offset_0_alias,@"STO_CUDA_RESERVED_SHARED STV_DEFAULT"
__nv_reservedSMEM_offset_0_alias:
	.zero		0
	.zero		64


//--------------------- .nv.constant0._gs_render_backward_cuda --------------------------
	.section	.nv.constant0._gs_render_backward_cuda,"a",@progbits
	.sectionflags	@""
	.align	4
.nv.constant0._gs_render_backward_cuda:
	.zero		968


//--------------------- .nv.constant0._gs_render_cuda --------------------------
	.section	.nv.constant0._gs_render_cuda,"a",@progbits
	.sectionflags	@""
	.align	4
.nv.constant0._gs_render_cuda:
	.zero		944


//--------------------- SYMBOLS --------------------------

	.type		.nv.reservedSmem.offset0,@object
	.size		.nv.reservedSmem.offset0,0x4
